// auto-generated by cutlass_sweep.conv — config: {"arch": "sm_100", "cluster_m": 1, "cluster_n": 1, "conv_kind": "fprop", "dtype": "e4m3", "ndim": 2, "tile_k": 64, "tile_m": 128, "tile_n": 128}
#include "cutlass/cutlass.h"
#include "cute/tensor.hpp"
#include "cutlass/kernel_hardware_info.hpp"
#include "cutlass/conv/convolution.h"
#include "cutlass/conv/dispatch_policy.hpp"
#include "cutlass/conv/collective/collective_builder.hpp"
#include "cutlass/conv/kernel/conv_universal.hpp"
#include "cutlass/conv/device/conv_universal_adapter.hpp"
#include "cutlass/epilogue/collective/collective_builder.hpp"

using namespace cute;
using Elem = cutlass::float_e4m3_t;
using Acc  = float;
using LayoutAB = cutlass::layout::TensorNHWC;
using LayoutC  = cutlass::layout::TensorNHWC;
constexpr auto ConvOp = cutlass::conv::Operator::kFprop;
using TileShape    = Shape<_128, _128, Shape<_64>>;
using ClusterShape = Shape<_1, _1, _1>;

using CollectiveEpilogue = typename cutlass::epilogue::collective::CollectiveBuilder<
    cutlass::arch::Sm100, cutlass::arch::OpClassTensorOp,
    TileShape, ClusterShape,
    cutlass::epilogue::collective::EpilogueTileAuto,
    Acc, Acc,
    Elem, LayoutC, 128 / cutlass::sizeof_bits<Elem>::value,
    Elem, LayoutC, 128 / cutlass::sizeof_bits<Elem>::value,
    cutlass::epilogue::collective::EpilogueScheduleAuto
  >::CollectiveOp;

using CollectiveMainloop = typename cutlass::conv::collective::CollectiveBuilder<
    cutlass::arch::Sm100, cutlass::arch::OpClassTensorOp, ConvOp,
    Elem, LayoutAB, 128 / cutlass::sizeof_bits<Elem>::value,
    Elem, LayoutAB, 128 / cutlass::sizeof_bits<Elem>::value,
    Acc,
    TileShape, ClusterShape,
    cutlass::conv::collective::StageCountAutoCarveout<
        static_cast<int>(sizeof(typename CollectiveEpilogue::SharedStorage))>,
    cutlass::conv::collective::KernelScheduleAuto
  >::CollectiveOp;

using ProblemShape = cutlass::conv::ConvProblemShape<
    ConvOp, CollectiveMainloop::DispatchPolicy::NumSpatialDimensions>;
using ConvKernel = cutlass::conv::kernel::ConvUniversal<
    ProblemShape, CollectiveMainloop, CollectiveEpilogue>;
using Conv = cutlass::conv::device::ConvUniversalAdapter<ConvKernel>;

auto* _anchor = &cutlass::device_kernel<ConvKernel>;


// ===== COMPILED SASS (sm_100a) =====

	.target	sm_100a

	.elftype	@"ET_EXEC"


//--------------------- .note.nv.tkinfo           --------------------------
	.section	.note.nv.tkinfo,"",@"SHT_NOTE"
	.sectionflags	@"SHF_NOTE_NV_TKINFO"
	.tkinfo
        /*0018*/ 	.word	0x00000002
        /*0030*/ 	.string	""
        /*0030*/ 	.string	"ptxas"
        /*0030*/ 	.string	"Cuda compilation tools, release 13.0, V13.0.88"
        /*0030*/ 	.string	"Build cuda_13.0.r13.0/compiler.36424714_0"
        /*0030*/ 	.string	"-arch sm_100a -m 64 "



//--------------------- .note.nv.cuinfo           --------------------------
	.section	.note.nv.cuinfo,"",@"SHT_NOTE"
	.sectionflags	@"SHF_NOTE_NV_CUINFO"
        /*0018*/ 	.short	0x0002
        /*001a*/ 	.short	0x0064
        /*001c*/ 	.short	0x0082
	.zero		2


//--------------------- .nv.info                  --------------------------
	.section	.nv.info,"",@"SHT_CUDA_INFO"
	.align	4


	//----- nvinfo : EIATTR_REGCOUNT
	.align		4
        /*0000*/ 	.byte	0x04, 0x2f
        /*0002*/ 	.short	(.L_19 - .L_18)
	.align		4
.L_18:
        /*0004*/ 	.word	index@(_ZN7cutlass13device_kernelINS_4conv6kernel13ConvUniversalINS1_16ConvProblemShapeILNS1_8OperatorE0ELi2EEENS1_10collective14CollectiveConvINS1_47MainloopSm100TmaUmmaWarpSpecializedImplicitGemmILS5_0ELi12ELi2ELi1ELi2EN4cute5tupleIJNSA_1CILi1EEESD_SD_EEEEENSB_IJNSC_ILi128EEESG_NSB_IJNSC_ILi64EEEEEEEEENS_12float_e4m3_tESK_NSA_8TiledMMAINSA_8MMA_AtomIJNSA_10MMA_TraitsINSA_19SM100_MMA_F8F6F4_SSEJSK_SK_fSG_SG_NSA_17integral_constantINSA_4UMMA5MajorELSR_0EEESS_NSP_INSQ_7ScaleInELST_0EEESU_EEEEEENSA_6LayoutISE_NSB_IJNSC_ILi0EEESY_SY_EEEEENSB_IJNSA_10UnderscoreES11_S11_EEEEENS7_6detail27Sm100ImplicitGemmTileTraitsINSA_20SM90_TMA_LOAD_IM2COLENSA_14ComposedLayoutINSA_7SwizzleILi2ELi4ELi3EEENSA_18smem_ptr_flag_bitsILi8EEENSX_INSB_IJNSC_ILi8EEESH_EEENSB_IJSH_SD_EEEEEEEvEENS15_INSA_13SM90_TMA_LOADES1G_vEEEENS_8epilogue10collective18CollectiveEpilogueINS1L_23Sm100TmaWarpSpecializedILi2ELi2ELi64ELb0ELb0EEEJSJ_NSB_IJNSX_ISG_SD_EENSX_ISH_SD_EEEEESK_NSB_IJNSB_IJlllEEESD_SY_EEESK_S1U_NS1L_6fusion15FusionCallbacksIS1P_NS1V_17LinearCombinationISK_fSK_fLNS_15FloatRoundStyleE2EEESJ_S1S_JEEENSA_5SM1004TMEM4LOAD26SM100_TMEM_LOAD_32dp32b64xES16_S1G_NSA_39AutoVectorizingCopyWithAssumedAlignmentILi128EEENSA_21SM90_TMA_STORE_IM2COLES1G_S26_S26_EEEvvEEEEvNT_6ParamsE)
        /*0008*/ 	.word	0x000000df


	//----- nvinfo : EIATTR_FRAME_SIZE
	.align		4
.L_19:
        /*000c*/ 	.byte	0x04, 0x11
        /*000e*/ 	.short	(.L_21 - .L_20)
	.align		4
.L_20:
        /*0010*/ 	.word	index@($__internal_2_$__cuda_sm10x_tcgen05_guardrail_trap_unallocated_columns_being_dealloced)
        /*0014*/ 	.word	0x00000008


	//----- nvinfo : EIATTR_FRAME_SIZE
	.align		4
.L_21:
        /*0018*/ 	.byte	0x04, 0x11
        /*001a*/ 	.short	(.L_23 - .L_22)
	.align		4
.L_22:
        /*001c*/ 	.word	index@($__internal_1_$__cuda_sm10x_tcgen05_guardrail_trap_phase_invalid_during_alloc)
        /*0020*/ 	.word	0x00000008


	//----- nvinfo : EIATTR_FRAME_SIZE
	.align		4
.L_23:
        /*0024*/ 	.byte	0x04, 0x11
        /*0026*/ 	.short	(.L_25 - .L_24)
	.align		4
.L_24:
        /*0028*/ 	.word	index@($__internal_0_$__cuda_sm10x_tcgen05_guardrail_trap_col_being_dealloced_not_returned_by_alloc)
        /*002c*/ 	.word	0x00000008


	//----- nvinfo : EIATTR_FRAME_SIZE
	.align		4
.L_25:
        /*0030*/ 	.byte	0x04, 0x11
        /*0032*/ 	.short	(.L_27 - .L_26)
	.align		4
.L_26:
        /*0034*/ 	.word	index@(_ZN7cutlass13device_kernelINS_4conv6kernel13ConvUniversalINS1_16ConvProblemShapeILNS1_8OperatorE0ELi2EEENS1_10collective14CollectiveConvINS1_47MainloopSm100TmaUmmaWarpSpecializedImplicitGemmILS5_0ELi12ELi2ELi1ELi2EN4cute5tupleIJNSA_1CILi1EEESD_SD_EEEEENSB_IJNSC_ILi128EEESG_NSB_IJNSC_ILi64EEEEEEEEENS_12float_e4m3_tESK_NSA_8TiledMMAINSA_8MMA_AtomIJNSA_10MMA_TraitsINSA_19SM100_MMA_F8F6F4_SSEJSK_SK_fSG_SG_NSA_17integral_constantINSA_4UMMA5MajorELSR_0EEESS_NSP_INSQ_7ScaleInELST_0EEESU_EEEEEENSA_6LayoutISE_NSB_IJNSC_ILi0EEESY_SY_EEEEENSB_IJNSA_10UnderscoreES11_S11_EEEEENS7_6detail27Sm100ImplicitGemmTileTraitsINSA_20SM90_TMA_LOAD_IM2COLENSA_14ComposedLayoutINSA_7SwizzleILi2ELi4ELi3EEENSA_18smem_ptr_flag_bitsILi8EEENSX_INSB_IJNSC_ILi8EEESH_EEENSB_IJSH_SD_EEEEEEEvEENS15_INSA_13SM90_TMA_LOADES1G_vEEEENS_8epilogue10collective18CollectiveEpilogueINS1L_23Sm100TmaWarpSpecializedILi2ELi2ELi64ELb0ELb0EEEJSJ_NSB_IJNSX_ISG_SD_EENSX_ISH_SD_EEEEESK_NSB_IJNSB_IJlllEEESD_SY_EEESK_S1U_NS1L_6fusion15FusionCallbacksIS1P_NS1V_17LinearCombinationISK_fSK_fLNS_15FloatRoundStyleE2EEESJ_S1S_JEEENSA_5SM1004TMEM4LOAD26SM100_TMEM_LOAD_32dp32b64xES16_S1G_NSA_39AutoVectorizingCopyWithAssumedAlignmentILi128EEENSA_21SM90_TMA_STORE_IM2COLES1G_S26_S26_EEEvvEEEEvNT_6ParamsE)
        /*0038*/ 	.word	0x00000008


	//----- nvinfo : EIATTR_MIN_STACK_SIZE
	.align		4
.L_27:
        /*003c*/ 	.byte	0x04, 0x12
        /*003e*/ 	.short	(.L_29 - .L_28)
	.align		4
.L_28:
        /*0040*/ 	.word	index@(_ZN7cutlass13device_kernelINS_4conv6kernel13ConvUniversalINS1_16ConvProblemShapeILNS1_8OperatorE0ELi2EEENS1_10collective14CollectiveConvINS1_47MainloopSm100TmaUmmaWarpSpecializedImplicitGemmILS5_0ELi12ELi2ELi1ELi2EN4cute5tupleIJNSA_1CILi1EEESD_SD_EEEEENSB_IJNSC_ILi128EEESG_NSB_IJNSC_ILi64EEEEEEEEENS_12float_e4m3_tESK_NSA_8TiledMMAINSA_8MMA_AtomIJNSA_10MMA_TraitsINSA_19SM100_MMA_F8F6F4_SSEJSK_SK_fSG_SG_NSA_17integral_constantINSA_4UMMA5MajorELSR_0EEESS_NSP_INSQ_7ScaleInELST_0EEESU_EEEEEENSA_6LayoutISE_NSB_IJNSC_ILi0EEESY_SY_EEEEENSB_IJNSA_10UnderscoreES11_S11_EEEEENS7_6detail27Sm100ImplicitGemmTileTraitsINSA_20SM90_TMA_LOAD_IM2COLENSA_14ComposedLayoutINSA_7SwizzleILi2ELi4ELi3EEENSA_18smem_ptr_flag_bitsILi8EEENSX_INSB_IJNSC_ILi8EEESH_EEENSB_IJSH_SD_EEEEEEEvEENS15_INSA_13SM90_TMA_LOADES1G_vEEEENS_8epilogue10collective18CollectiveEpilogueINS1L_23Sm100TmaWarpSpecializedILi2ELi2ELi64ELb0ELb0EEEJSJ_NSB_IJNSX_ISG_SD_EENSX_ISH_SD_EEEEESK_NSB_IJNSB_IJlllEEESD_SY_EEESK_S1U_NS1L_6fusion15FusionCallbacksIS1P_NS1V_17LinearCombinationISK_fSK_fLNS_15FloatRoundStyleE2EEESJ_S1S_JEEENSA_5SM1004TMEM4LOAD26SM100_TMEM_LOAD_32dp32b64xES16_S1G_NSA_39AutoVectorizingCopyWithAssumedAlignmentILi128EEENSA_21SM90_TMA_STORE_IM2COLES1G_S26_S26_EEEvvEEEEvNT_6ParamsE)
        /*0044*/ 	.word	0x00000008
.L_29:


//--------------------- .nv.compat                --------------------------
	.section	.nv.compat,"",@"SHT_CUDA_COMPAT_INFO"
	.align	4
        /*0000*/ 	.byte	0x02, 0x09, 0x01, 0x00, 0x02, 0x02, 0x02, 0x00, 0x02, 0x05, 0x05, 0x00, 0x03, 0x07, 0x01, 0x01
        /*0010*/ 	.byte	0x02, 0x03, 0x01, 0x00, 0x02, 0x06, 0x01, 0x00, 0x04, 0x0b, 0x08, 0x00, 0x09, 0x00, 0x00, 0x00
        /*0020*/ 	.byte	0x00, 0x00, 0x00, 0x00


//--------------------- .nv.info._ZN7cutlass13device_kernelINS_4conv6kernel13ConvUniversalINS1_16ConvProblemShapeILNS1_8OperatorE0ELi2EEENS1_10collective14CollectiveConvINS1_47MainloopSm100TmaUmmaWarpSpecializedImplicitGemmILS5_0ELi12ELi2ELi1ELi2EN4cute5tupleIJNSA_1CILi1EEESD_SD_EEEEENSB_IJNSC_ILi128EEESG_NSB_IJNSC_ILi64EEEEEEEEENS_12float_e4m3_tESK_NSA_8TiledMMAINSA_8MMA_AtomIJNSA_10MMA_TraitsINSA_19SM100_MMA_F8F6F4_SSEJSK_SK_fSG_SG_NSA_17integral_constantINSA_4UMMA5MajorELSR_0EEESS_NSP_INSQ_7ScaleInELST_0EEESU_EEEEEENSA_6LayoutISE_NSB_IJNSC_ILi0EEESY_SY_EEEEENSB_IJNSA_10UnderscoreES11_S11_EEEEENS7_6detail27Sm100ImplicitGemmTileTraitsINSA_20SM90_TMA_LOAD_IM2COLENSA_14ComposedLayoutINSA_7SwizzleILi2ELi4ELi3EEENSA_18smem_ptr_flag_bitsILi8EEENSX_INSB_IJNSC_ILi8EEESH_EEENSB_IJSH_SD_EEEEEEEvEENS15_INSA_13SM90_TMA_LOADES1G_vEEEENS_8epilogue10collective18CollectiveEpilogueINS1L_23Sm100TmaWarpSpecializedILi2ELi2ELi64ELb0ELb0EEEJSJ_NSB_IJNSX_ISG_SD_EENSX_ISH_SD_EEEEESK_NSB_IJNSB_IJlllEEESD_SY_EEESK_S1U_NS1L_6fusion15FusionCallbacksIS1P_NS1V_17LinearCombinationISK_fSK_fLNS_15FloatRoundStyleE2EEESJ_S1S_JEEENSA_5SM1004TMEM4LOAD26SM100_TMEM_LOAD_32dp32b64xES16_S1G_NSA_39AutoVectorizingCopyWithAssumedAlignmentILi128EEENSA_21SM90_TMA_STORE_IM2COLES1G_S26_S26_EEEvvEEEEvNT_6ParamsE --------------------------
	.section	.nv.info._ZN7cutlass13device_kernelINS_4conv6kernel13ConvUniversalINS1_16ConvProblemShapeILNS1_8OperatorE0ELi2EEENS1_10collective14CollectiveConvINS1_47MainloopSm100TmaUmmaWarpSpecializedImplicitGemmILS5_0ELi12ELi2ELi1ELi2EN4cute5tupleIJNSA_1CILi1EEESD_SD_EEEEENSB_IJNSC_ILi128EEESG_NSB_IJNSC_ILi64EEEEEEEEENS_12float_e4m3_tESK_NSA_8TiledMMAINSA_8MMA_AtomIJNSA_10MMA_TraitsINSA_19SM100_MMA_F8F6F4_SSEJSK_SK_fSG_SG_NSA_17integral_constantINSA_4UMMA5MajorELSR_0EEESS_NSP_INSQ_7ScaleInELST_0EEESU_EEEEEENSA_6LayoutISE_NSB_IJNSC_ILi0EEESY_SY_EEEEENSB_IJNSA_10UnderscoreES11_S11_EEEEENS7_6detail27Sm100ImplicitGemmTileTraitsINSA_20SM90_TMA_LOAD_IM2COLENSA_14ComposedLayoutINSA_7SwizzleILi2ELi4ELi3EEENSA_18smem_ptr_flag_bitsILi8EEENSX_INSB_IJNSC_ILi8EEESH_EEENSB_IJSH_SD_EEEEEEEvEENS15_INSA_13SM90_TMA_LOADES1G_vEEEENS_8epilogue10collective18CollectiveEpilogueINS1L_23Sm100TmaWarpSpecializedILi2ELi2ELi64ELb0ELb0EEEJSJ_NSB_IJNSX_ISG_SD_EENSX_ISH_SD_EEEEESK_NSB_IJNSB_IJlllEEESD_SY_EEESK_S1U_NS1L_6fusion15FusionCallbacksIS1P_NS1V_17LinearCombinationISK_fSK_fLNS_15FloatRoundStyleE2EEESJ_S1S_JEEENSA_5SM1004TMEM4LOAD26SM100_TMEM_LOAD_32dp32b64xES16_S1G_NSA_39AutoVectorizingCopyWithAssumedAlignmentILi128EEENSA_21SM90_TMA_STORE_IM2COLES1G_S26_S26_EEEvvEEEEvNT_6ParamsE,"",@"SHT_CUDA_INFO"
	.sectionflags	@""
	.align	4


	//----- nvinfo : EIATTR_CUDA_API_VERSION
	.align		4
        /*0000*/ 	.byte	0x04, 0x37
        /*0002*/ 	.short	(.L_31 - .L_30)
.L_30:
        /*0004*/ 	.word	0x00000082


	//----- nvinfo : EIATTR_KPARAM_INFO
	.align		4
.L_31:
        /*0008*/ 	.byte	0x04, 0x17
        /*000a*/ 	.short	(.L_33 - .L_32)
.L_32:
        /*000c*/ 	.word	0x00000000
        /*0010*/ 	.short	0x0000
        /*0012*/ 	.short	0x0000
        /*0014*/ 	.byte	0x00, 0xf0, 0x01, 0x20


	//----- nvinfo : EIATTR_AT_ENTRY_FRAGMENTS
	.align		4
.L_33:
        /*0018*/ 	.byte	0x04, 0x4f
        /*001a*/ 	.short	(.L_35 - .L_34)


	//   ....[0]....
.L_34:
        /*001c*/ 	.word	0x00000006


	//----- nvinfo : EIATTR_RESERVED_SMEM_USED
	.align		4
.L_35:
        /*0020*/ 	.byte	0x01, 0x41
	.zero		2


	//----- nvinfo : EIATTR_SPARSE_MMA_MASK
	.align		4
        /*0024*/ 	.byte	0x03, 0x50
        /*0026*/ 	.short	0x0000


	//----- nvinfo : EIATTR_TCGEN05_1CTA_USED
	.align		4
        /*0028*/ 	.byte	0x01, 0x51
	.zero		2


	//----- nvinfo : EIATTR_MAXREG_COUNT
	.align		4
        /*002c*/ 	.byte	0x03, 0x1b
        /*002e*/ 	.short	0x00ff


	//----- nvinfo : EIATTR_NUM_BARRIERS
	.align		4
        /*0030*/ 	.byte	0x02, 0x4c
        /*0032*/ 	.byte	0x07
	.zero		1


	//----- nvinfo : EIATTR_EXTERNS
	.align		4
        /*0034*/ 	.byte	0x04, 0x0f
        /*0036*/ 	.short	(.L_37 - .L_36)


	//   ....[0]....
	.align		4
.L_36:
        /*0038*/ 	.word	index@(__assertfail)


	//----- nvinfo : EIATTR_MERCURY_ISA_VERSION
	.align		4
.L_37:
        /*003c*/ 	.byte	0x03, 0x5f
        /*003e*/ 	.short	0x0101


	//----- nvinfo : EIATTR_INT_WARP_WIDE_INSTR_OFFSETS
	.align		4
        /*0040*/ 	.byte	0x04, 0x31
        /*0042*/ 	.short	(.L_39 - .L_38)


	//   ....[0]....
.L_38:
        /*0044*/ 	.word	0x00003d80


	//   ....[1]....
        /*0048*/ 	.word	0x00003da0


	//   ....[2]....
        /*004c*/ 	.word	0x00003dd0


	//   ....[3]....
        /*0050*/ 	.word	0x00004860


	//   ....[4]....
        /*0054*/ 	.word	0x00004880


	//   ....[5]....
        /*0058*/ 	.word	0x00004a90


	//   ....[6]....
        /*005c*/ 	.word	0x00004aa0


	//----- nvinfo : EIATTR_COOP_GROUP_MASK_REGIDS
	.align		4
.L_39:
        /*0060*/ 	.byte	0x04, 0x29
        /*0062*/ 	.short	(.L_41 - .L_40)


	//   ....[0]....
.L_40:
        /*0064*/ 	.word	0xffffffff


	//   ....[1]....
        /*0068*/ 	.word	0xffffffff


	//   ....[2]....
        /*006c*/ 	.word	0xffffffff


	//   ....[3]....
        /*0070*/ 	.word	0xffffffff


	//   ....[4]....
        /*0074*/ 	.word	0xffffffff


	//   ....[5]....
        /*0078*/ 	.word	0xffffffff


	//   ....[6]....
        /*007c*/ 	.word	0xffffffff


	//   ....[7]....
        /*0080*/ 	.word	0xffffffff


	//   ....[8]....
        /*0084*/ 	.word	0xffffffff


	//   ....[9]....
        /*0088*/ 	.word	0xffffffff


	//   ....[10]....
        /*008c*/ 	.word	0xffffffff


	//   ....[11]....
        /*0090*/ 	.word	0xffffffff


	//----- nvinfo : EIATTR_COOP_GROUP_INSTR_OFFSETS
	.align		4
.L_41:
        /*0094*/ 	.byte	0x04, 0x28
        /*0096*/ 	.short	(.L_43 - .L_42)


	//   ....[0]....
.L_42:
        /*0098*/ 	.word	0x000000a0


	//   ....[1]....
        /*009c*/ 	.word	0x000004e0


	//   ....[2]....
        /*00a0*/ 	.word	0x00000780


	//   ....[3]....
        /*00a4*/ 	.word	0x000008e0


	//   ....[4]....
        /*00a8*/ 	.word	0x000009e0


	//   ....[5]....
        /*00ac*/ 	.word	0x00000b30


	//   ....[6]....
        /*00b0*/ 	.word	0x000021b0


	//   ....[7]....
        /*00b4*/ 	.word	0x000031e0


	//   ....[8]....
        /*00b8*/ 	.word	0x000033f0


	//   ....[9]....
        /*00bc*/ 	.word	0x00003420


	//   ....[10]....
        /*00c0*/ 	.word	0x00003c60


	//   ....[11]....
        /*00c4*/ 	.word	0x00003ea0


	//----- nvinfo : EIATTR_VRC_CTA_INIT_COUNT
	.align		4
.L_43:
        /*00c8*/ 	.byte	0x02, 0x4a
        /*00ca*/ 	.byte	0x80
	.zero		1


	//----- nvinfo : EIATTR_SYSCALL_OFFSETS
	.align		4
        /*00cc*/ 	.byte	0x04, 0x46
        /*00ce*/ 	.short	(.L_45 - .L_44)


	//   ....[0]....
.L_44:
        /*00d0*/ 	.word	0x00005630


	//   ....[1]....
        /*00d4*/ 	.word	0x00005770


	//   ....[2]....
        /*00d8*/ 	.word	0x000060a0


	//   ....[3]....
        /*00dc*/ 	.word	0x000076d0


	//----- nvinfo : EIATTR_MBARRIER_INSTR_OFFSETS
	.align		4
.L_45:
        /*00e0*/ 	.byte	0x04, 0x39
        /*00e2*/ 	.short	(.L_47 - .L_46)


	//   ....[0]....
.L_46:
        /*00e4*/ 	.word	0x000005e0
        /*00e8*/ 	.word	0x000000ff
        /*00ec*/ 	.word	0x00000000
        /*00f0*/ 	.short	0x0100
        /*00f2*/ 	.byte	0x05
	.zero		1


	//   ....[1]....
        /*00f4*/ 	.word	0x000005f0
        /*00f8*/ 	.word	0x000000ff
        /*00fc*/ 	.word	0x00000060
        /*0100*/ 	.short	0x0100
        /*0102*/ 	.byte	0x05
	.zero		1


	//   ....[2]....
        /*0104*/ 	.word	0x00000600
        /*0108*/ 	.word	0x000000ff
        /*010c*/ 	.word	0x00000008
        /*0110*/ 	.short	0x0100
        /*0112*/ 	.byte	0x05
	.zero		1


	//   ....[3]....
        /*0114*/ 	.word	0x00000610
        /*0118*/ 	.word	0x000000ff
        /*011c*/ 	.word	0x00000068
        /*0120*/ 	.short	0x0100
        /*0122*/ 	.byte	0x05
	.zero		1


	//   ....[4]....
        /*0124*/ 	.word	0x00000620
        /*0128*/ 	.word	0x000000ff
        /*012c*/ 	.word	0x00000010
        /*0130*/ 	.short	0x0100
        /*0132*/ 	.byte	0x05
	.zero		1


	//   ....[5]....
        /*0134*/ 	.word	0x00000630
        /*0138*/ 	.word	0x000000ff
        /*013c*/ 	.word	0x00000070
        /*0140*/ 	.short	0x0100
        /*0142*/ 	.byte	0x05
	.zero		1


	//   ....[6]....
        /*0144*/ 	.word	0x00000640
        /*0148*/ 	.word	0x000000ff
        /*014c*/ 	.word	0x00000018
        /*0150*/ 	.short	0x0100
        /*0152*/ 	.byte	0x05
	.zero		1


	//   ....[7]....
        /*0154*/ 	.word	0x00000650
        /*0158*/ 	.word	0x000000ff
        /*015c*/ 	.word	0x00000078
        /*0160*/ 	.short	0x0100
        /*0162*/ 	.byte	0x05
	.zero		1


	//   ....[8]....
        /*0164*/ 	.word	0x00000660
        /*0168*/ 	.word	0x000000ff
        /*016c*/ 	.word	0x00000020
        /*0170*/ 	.short	0x0100
        /*0172*/ 	.byte	0x05
	.zero		1


	//   ....[9]....
        /*0174*/ 	.word	0x00000670
        /*0178*/ 	.word	0x000000ff
        /*017c*/ 	.word	0x00000080
        /*0180*/ 	.short	0x0100
        /*0182*/ 	.byte	0x05
	.zero		1


	//   ....[10]....
        /*0184*/ 	.word	0x00000680
        /*0188*/ 	.word	0x000000ff
        /*018c*/ 	.word	0x00000028
        /*0190*/ 	.short	0x0100
        /*0192*/ 	.byte	0x05
	.zero		1


	//   ....[11]....
        /*0194*/ 	.word	0x00000690
        /*0198*/ 	.word	0x000000ff
        /*019c*/ 	.word	0x00000088
        /*01a0*/ 	.short	0x0100
        /*01a2*/ 	.byte	0x05
	.zero		1


	//   ....[12]....
        /*01a4*/ 	.word	0x000006a0
        /*01a8*/ 	.word	0x000000ff
        /*01ac*/ 	.word	0x00000030
        /*01b0*/ 	.short	0x0100
        /*01b2*/ 	.byte	0x05
	.zero		1


	//   ....[13]....
        /*01b4*/ 	.word	0x000006b0
        /*01b8*/ 	.word	0x000000ff
        /*01bc*/ 	.word	0x00000090
        /*01c0*/ 	.short	0x0100
        /*01c2*/ 	.byte	0x05
	.zero		1


	//   ....[14]....
        /*01c4*/ 	.word	0x000006c0
        /*01c8*/ 	.word	0x000000ff
        /*01cc*/ 	.word	0x00000038
        /*01d0*/ 	.short	0x0100
        /*01d2*/ 	.byte	0x05
	.zero		1


	//   ....[15]....
        /*01d4*/ 	.word	0x000006d0
        /*01d8*/ 	.word	0x000000ff
        /*01dc*/ 	.word	0x00000098
        /*01e0*/ 	.short	0x0100
        /*01e2*/ 	.byte	0x05
	.zero		1


	//   ....[16]....
        /*01e4*/ 	.word	0x000006e0
        /*01e8*/ 	.word	0x000000ff
        /*01ec*/ 	.word	0x00000040
        /*01f0*/ 	.short	0x0100
        /*01f2*/ 	.byte	0x05
	.zero		1


	//   ....[17]....
        /*01f4*/ 	.word	0x000006f0
        /*01f8*/ 	.word	0x000000ff
        /*01fc*/ 	.word	0x000000a0
        /*0200*/ 	.short	0x0100
        /*0202*/ 	.byte	0x05
	.zero		1


	//   ....[18]....
        /*0204*/ 	.word	0x00000700
        /*0208*/ 	.word	0x000000ff
        /*020c*/ 	.word	0x00000048
        /*0210*/ 	.short	0x0100
        /*0212*/ 	.byte	0x05
	.zero		1


	//   ....[19]....
        /*0214*/ 	.word	0x00000710
        /*0218*/ 	.word	0x000000ff
        /*021c*/ 	.word	0x000000a8
        /*0220*/ 	.short	0x0100
        /*0222*/ 	.byte	0x05
	.zero		1


	//   ....[20]....
        /*0224*/ 	.word	0x00000720
        /*0228*/ 	.word	0x000000ff
        /*022c*/ 	.word	0x00000050
        /*0230*/ 	.short	0x0100
        /*0232*/ 	.byte	0x05
	.zero		1


	//   ....[21]....
        /*0234*/ 	.word	0x00000730
        /*0238*/ 	.word	0x000000ff
        /*023c*/ 	.word	0x000000b0
        /*0240*/ 	.short	0x0100
        /*0242*/ 	.byte	0x05
	.zero		1


	//   ....[22]....
        /*0244*/ 	.word	0x00000740
        /*0248*/ 	.word	0x000000ff
        /*024c*/ 	.word	0x00000058
        /*0250*/ 	.short	0x0100
        /*0252*/ 	.byte	0x05
	.zero		1


	//   ....[23]....
        /*0254*/ 	.word	0x00000750
        /*0258*/ 	.word	0x000000ff
        /*025c*/ 	.word	0x000000b8
        /*0260*/ 	.short	0x0100
        /*0262*/ 	.byte	0x05
	.zero		1


	//   ....[24]....
        /*0264*/ 	.word	0x00000890
        /*0268*/ 	.word	0x000000ff
        /*026c*/ 	.word	0x000000c0
        /*0270*/ 	.short	0x0100
        /*0272*/ 	.byte	0x07
	.zero		1


	//   ....[25]....
        /*0274*/ 	.word	0x000008a0
        /*0278*/ 	.word	0x000000ff
        /*027c*/ 	.word	0x000000d0
        /*0280*/ 	.short	0x0100
        /*0282*/ 	.byte	0x07
	.zero		1


	//   ....[26]....
        /*0284*/ 	.word	0x000008b0
        /*0288*/ 	.word	0x000000ff
        /*028c*/ 	.word	0x000000c8
        /*0290*/ 	.short	0x0100
        /*0292*/ 	.byte	0x07
	.zero		1


	//   ....[27]....
        /*0294*/ 	.word	0x000008c0
        /*0298*/ 	.word	0x000000ff
        /*029c*/ 	.word	0x000000d8
        /*02a0*/ 	.short	0x0100
        /*02a2*/ 	.byte	0x07
	.zero		1


	//   ....[28]....
        /*02a4*/ 	.word	0x000009b0
        /*02a8*/ 	.word	0x000000ff
        /*02ac*/ 	.word	0x000000e0
        /*02b0*/ 	.short	0x0100
        /*02b2*/ 	.byte	0x05
	.zero		1


	//   ....[29]....
        /*02b4*/ 	.word	0x000009c0
        /*02b8*/ 	.word	0x000000ff
        /*02bc*/ 	.word	0x000000e8
        /*02c0*/ 	.short	0x0100
        /*02c2*/ 	.byte	0x05
	.zero		1


	//   ....[30]....
        /*02c4*/ 	.word	0x00000b00
        /*02c8*/ 	.word	0x000000ff
        /*02cc*/ 	.word	0x000000f0
        /*02d0*/ 	.short	0x0100
        /*02d2*/ 	.byte	0x05
	.zero		1


	//   ....[31]....
        /*02d4*/ 	.word	0x00000b10
        /*02d8*/ 	.word	0x000000ff
        /*02dc*/ 	.word	0x000000f8
        /*02e0*/ 	.short	0x0100
        /*02e2*/ 	.byte	0x05
	.zero		1


	//   ....[32]....
        /*02e4*/ 	.word	0x00000c40
        /*02e8*/ 	.word	0x000000ff
        /*02ec*/ 	.word	0x00000100
        /*02f0*/ 	.short	0x0100
        /*02f2*/ 	.byte	0x07
	.zero		1


	//   ....[33]....
        /*02f4*/ 	.word	0x00000c50
        /*02f8*/ 	.word	0x000000ff
        /*02fc*/ 	.word	0x00000110
        /*0300*/ 	.short	0x0100
        /*0302*/ 	.byte	0x07
	.zero		1


	//   ....[34]....
        /*0304*/ 	.word	0x00000c60
        /*0308*/ 	.word	0x000000ff
        /*030c*/ 	.word	0x00000108
        /*0310*/ 	.short	0x0100
        /*0312*/ 	.byte	0x07
	.zero		1


	//   ....[35]....
        /*0314*/ 	.word	0x00000c70
        /*0318*/ 	.word	0x000000ff
        /*031c*/ 	.word	0x00000118
        /*0320*/ 	.short	0x0100
        /*0322*/ 	.byte	0x07
	.zero		1


	//   ....[36]....
        /*0324*/ 	.word	0x000015b0
        /*0328*/ 	.word	0x000000ff
        /*032c*/ 	.word	0x00000060
        /*0330*/ 	.short	0x010a
        /*0332*/ 	.byte	0x04
	.zero		1


	//   ....[37]....
        /*0334*/ 	.word	0x00001870
        /*0338*/ 	.word	0x000000ff
        /*033c*/ 	.word	0x00000060
        /*0340*/ 	.short	0x010a
        /*0342*/ 	.byte	0x09
	.zero		1


	//   ....[38]....
        /*0344*/ 	.word	0x000019e0
        /*0348*/ 	.word	0x000000ff
        /*034c*/ 	.word	0x00000060
        /*0350*/ 	.short	0x010a
        /*0352*/ 	.byte	0x08
	.zero		1


	//   ....[39]....
        /*0354*/ 	.word	0x00001b90
        /*0358*/ 	.word	0x000000ff
        /*035c*/ 	.word	0x000000e8
        /*0360*/ 	.short	0x0101
        /*0362*/ 	.byte	0x16
	.zero		1


	//   ....[40]....
        /*0364*/ 	.word	0x00001bc0
        /*0368*/ 	.word	0x000000ff
        /*036c*/ 	.word	0x00000060
        /*0370*/ 	.short	0x010a
        /*0372*/ 	.byte	0x04
	.zero		1


	//   ....[41]....
        /*0374*/ 	.word	0x00001e60
        /*0378*/ 	.word	0x000000ff
        /*037c*/ 	.word	0x00000060
        /*0380*/ 	.short	0x010a
        /*0382*/ 	.byte	0x09
	.zero		1


	//   ....[42]....
        /*0384*/ 	.word	0x00001fd0
        /*0388*/ 	.word	0x000000ff
        /*038c*/ 	.word	0x00000060
        /*0390*/ 	.short	0x010a
        /*0392*/ 	.byte	0x08
	.zero		1


	//   ....[43]....
        /*0394*/ 	.word	0x000021c0
        /*0398*/ 	.word	0x000000ff
        /*039c*/ 	.word	0x000000f0
        /*03a0*/ 	.short	0x010a
        /*03a2*/ 	.byte	0x16
	.zero		1


	//   ....[44]....
        /*03a4*/ 	.word	0x00002280
        /*03a8*/ 	.word	0x000000ff
        /*03ac*/ 	.word	0x00000000
        /*03b0*/ 	.short	0x0101
        /*03b2*/ 	.byte	0x04
	.zero		1


	//   ....[45]....
        /*03b4*/ 	.word	0x00002780
        /*03b8*/ 	.word	0x000000ff
        /*03bc*/ 	.word	0x00000000
        /*03c0*/ 	.short	0x010a
        /*03c2*/ 	.byte	0x04
	.zero		1


	//   ....[46]....
        /*03c4*/ 	.word	0x00002820
        /*03c8*/ 	.word	0x000000ff
        /*03cc*/ 	.word	0x00000000
        /*03d0*/ 	.short	0x010a
        /*03d2*/ 	.byte	0x04
	.zero		1


	//   ....[47]....
        /*03d4*/ 	.word	0x000028c0
        /*03d8*/ 	.word	0x000000ff
        /*03dc*/ 	.word	0x00000000
        /*03e0*/ 	.short	0x010a
        /*03e2*/ 	.byte	0x04
	.zero		1


	//   ....[48]....
        /*03e4*/ 	.word	0x00002960
        /*03e8*/ 	.word	0x000000ff
        /*03ec*/ 	.word	0x00000000
        /*03f0*/ 	.short	0x010a
        /*03f2*/ 	.byte	0x04
	.zero		1


	//   ....[49]....
        /*03f4*/ 	.word	0x00002a00
        /*03f8*/ 	.word	0x000000ff
        /*03fc*/ 	.word	0x00000000
        /*0400*/ 	.short	0x010a
        /*0402*/ 	.byte	0x04
	.zero		1


	//   ....[50]....
        /*0404*/ 	.word	0x00002aa0
        /*0408*/ 	.word	0x000000ff
        /*040c*/ 	.word	0x00000000
        /*0410*/ 	.short	0x010a
        /*0412*/ 	.byte	0x04
	.zero		1


	//   ....[51]....
        /*0414*/ 	.word	0x00002b40
        /*0418*/ 	.word	0x000000ff
        /*041c*/ 	.word	0x00000000
        /*0420*/ 	.short	0x010a
        /*0422*/ 	.byte	0x04
	.zero		1


	//   ....[52]....
        /*0424*/ 	.word	0x00002be0
        /*0428*/ 	.word	0x000000ff
        /*042c*/ 	.word	0x00000000
        /*0430*/ 	.short	0x010a
        /*0432*/ 	.byte	0x04
	.zero		1


	//   ....[53]....
        /*0434*/ 	.word	0x00002c80
        /*0438*/ 	.word	0x000000ff
        /*043c*/ 	.word	0x00000000
        /*0440*/ 	.short	0x010a
        /*0442*/ 	.byte	0x04
	.zero		1


	//   ....[54]....
        /*0444*/ 	.word	0x00002d20
        /*0448*/ 	.word	0x000000ff
        /*044c*/ 	.word	0x00000000
        /*0450*/ 	.short	0x010a
        /*0452*/ 	.byte	0x04
	.zero		1


	//   ....[55]....
        /*0454*/ 	.word	0x00002dc0
        /*0458*/ 	.word	0x000000ff
        /*045c*/ 	.word	0x00000000
        /*0460*/ 	.short	0x010a
        /*0462*/ 	.byte	0x04
	.zero		1


	//   ....[56]....
        /*0464*/ 	.word	0x00002e70
        /*0468*/ 	.word	0x00000000
        /*046c*/ 	.word	0x00000000
        /*0470*/ 	.short	0x010a
        /*0472*/ 	.byte	0xff
	.zero		1


	//   ....[57]....
        /*0474*/ 	.word	0x00002fa0
        /*0478*/ 	.word	0x000000ff
        /*047c*/ 	.word	0x000000f8
        /*0480*/ 	.short	0x010a
        /*0482*/ 	.byte	0x2d
	.zero		1


	//   ....[58]....
        /*0484*/ 	.word	0x00003040
        /*0488*/ 	.word	0x000000ff
        /*048c*/ 	.word	0x000000f0
        /*0490*/ 	.short	0x010a
        /*0492*/ 	.byte	0x2d
	.zero		1


	//   ....[59]....
        /*0494*/ 	.word	0x000030e0
        /*0498*/ 	.word	0x000000ff
        /*049c*/ 	.word	0x00000000
        /*04a0*/ 	.short	0x0101
        /*04a2*/ 	.byte	0x06
	.zero		1


	//   ....[60]....
        /*04a4*/ 	.word	0x00003120
        /*04a8*/ 	.word	0x000000ff
        /*04ac*/ 	.word	0x000000f8
        /*04b0*/ 	.short	0x0106
        /*04b2*/ 	.byte	0x2d
	.zero		1


	//   ....[61]....
        /*04b4*/ 	.word	0x00003160
        /*04b8*/ 	.word	0x00000000
        /*04bc*/ 	.word	0x000000f8
        /*04c0*/ 	.short	0x010a
        /*04c2*/ 	.byte	0xff
	.zero		1


	//   ....[62]....
        /*04c4*/ 	.word	0x00003670
        /*04c8*/ 	.word	0x000000ff
        /*04cc*/ 	.word	0x000000f0
        /*04d0*/ 	.short	0x010a
        /*04d2*/ 	.byte	0x06
	.zero		1


	//   ....[63]....
        /*04d4*/ 	.word	0x00003720
        /*04d8*/ 	.word	0x000000ff
        /*04dc*/ 	.word	0x00000000
        /*04e0*/ 	.short	0x0101
        /*04e2*/ 	.byte	0x05
	.zero		1


	//   ....[64]....
        /*04e4*/ 	.word	0x00003730
        /*04e8*/ 	.word	0x000000ff
        /*04ec*/ 	.word	0x00000110
        /*04f0*/ 	.short	0x010a
        /*04f2*/ 	.byte	0x08
	.zero		1


	//   ....[65]....
        /*04f4*/ 	.word	0x000037c0
        /*04f8*/ 	.word	0x000000ff
        /*04fc*/ 	.word	0x00000000
        /*0500*/ 	.short	0x010a
        /*0502*/ 	.byte	0x04
	.zero		1


	//   ....[66]....
        /*0504*/ 	.word	0x00003830
        /*0508*/ 	.word	0x000000ff
        /*050c*/ 	.word	0x00000000
        /*0510*/ 	.short	0x010a
        /*0512*/ 	.byte	0x07
	.zero		1


	//   ....[67]....
        /*0514*/ 	.word	0x00003960
        /*0518*/ 	.word	0x000000ff
        /*051c*/ 	.word	0x00000000
        /*0520*/ 	.short	0x010a
        /*0522*/ 	.byte	0x04
	.zero		1


	//   ....[68]....
        /*0524*/ 	.word	0x00003bb0
        /*0528*/ 	.word	0x000000ff
        /*052c*/ 	.word	0x00000000
        /*0530*/ 	.short	0x010a
        /*0532*/ 	.byte	0x05
	.zero		1


	//   ....[69]....
        /*0534*/ 	.word	0x00003c40
        /*0538*/ 	.word	0x000000ff
        /*053c*/ 	.word	0x00000000
        /*0540*/ 	.short	0x010a
        /*0542*/ 	.byte	0x07
	.zero		1


	//   ....[70]....
        /*0544*/ 	.word	0x00004120
        /*0548*/ 	.word	0x000000ff
        /*054c*/ 	.word	0x000000f0
        /*0550*/ 	.short	0x010a
        /*0552*/ 	.byte	0x16
	.zero		1


	//   ....[71]....
        /*0554*/ 	.word	0x000041c0
        /*0558*/ 	.word	0x000000ff
        /*055c*/ 	.word	0x00000000
        /*0560*/ 	.short	0x0101
        /*0562*/ 	.byte	0x0f
	.zero		1


	//   ....[72]....
        /*0564*/ 	.word	0x000044e0
        /*0568*/ 	.word	0x000000ff
        /*056c*/ 	.word	0x000000e8
        /*0570*/ 	.short	0x010a
        /*0572*/ 	.byte	0x16
	.zero		1


	//   ....[73]....
        /*0574*/ 	.word	0x000046c0
        /*0578*/ 	.word	0x000000ff
        /*057c*/ 	.word	0x000000d0
        /*0580*/ 	.short	0x010a
        /*0582*/ 	.byte	0x16
	.zero		1


	//   ....[74]....
        /*0584*/ 	.word	0x00004980
        /*0588*/ 	.word	0x000000ff
        /*058c*/ 	.word	0x000000c0
        /*0590*/ 	.short	0x010b
        /*0592*/ 	.byte	0x16
	.zero		1


	//   ....[75]....
        /*0594*/ 	.word	0x000049f0
        /*0598*/ 	.word	0x000000ff
        /*059c*/ 	.word	0x00000000
        /*05a0*/ 	.short	0x0101
        /*05a2*/ 	.byte	0x2d
	.zero		1


	//   ....[76]....
        /*05a4*/ 	.word	0x00004a20
        /*05a8*/ 	.word	0x000000ff
        /*05ac*/ 	.word	0x000000d8
        /*05b0*/ 	.short	0x010a
        /*05b2*/ 	.byte	0x16
	.zero		1


	//   ....[77]....
        /*05b4*/ 	.word	0x00004c00
        /*05b8*/ 	.word	0x000000ff
        /*05bc*/ 	.word	0x000000c8
        /*05c0*/ 	.short	0x010b
        /*05c2*/ 	.byte	0x16
	.zero		1


	//   ....[78]....
        /*05c4*/ 	.word	0x00004c20
        /*05c8*/ 	.word	0x000000ff
        /*05cc*/ 	.word	0x00000000
        /*05d0*/ 	.short	0x0101
        /*05d2*/ 	.byte	0x17
	.zero		1


	//   ....[79]....
        /*05d4*/ 	.word	0x00004c50
        /*05d8*/ 	.word	0x000000ff
        /*05dc*/ 	.word	0x000000d0
        /*05e0*/ 	.short	0x010a
        /*05e2*/ 	.byte	0x16
	.zero		1


	//   ....[80]....
        /*05e4*/ 	.word	0x00004c90
        /*05e8*/ 	.word	0x00000000
        /*05ec*/ 	.word	0x000000d8
        /*05f0*/ 	.short	0x010a
        /*05f2*/ 	.byte	0xff
	.zero		1


	//   ....[81]....
        /*05f4*/ 	.word	0x00005000
        /*05f8*/ 	.word	0x000000ff
        /*05fc*/ 	.word	0x000000f0
        /*0600*/ 	.short	0x010a
        /*0602*/ 	.byte	0x33
	.zero		1


	//   ....[82]....
        /*0604*/ 	.word	0x00005120
        /*0608*/ 	.word	0x000000ff
        /*060c*/ 	.word	0x00000000
        /*0610*/ 	.short	0x0101
        /*0612*/ 	.byte	0x04
	.zero		1


	//   ....[83]....
        /*0614*/ 	.word	0x00005bd0
        /*0618*/ 	.word	0x00000000
        /*061c*/ 	.word	0x000000c0
        /*0620*/ 	.short	0x010a
        /*0622*/ 	.byte	0xff
	.zero		1


	//   ....[84]....
        /*0624*/ 	.word	0x00005c60
        /*0628*/ 	.word	0x000000ce
        /*062c*/ 	.word	0x00000100
        /*0630*/ 	.short	0x010a
        /*0632*/ 	.byte	0xff
	.zero		1


	//   ....[85]....
        /*0634*/ 	.word	0x00005dc0
        /*0638*/ 	.word	0x00000000
        /*063c*/ 	.word	0x000000c0
        /*0640*/ 	.short	0x010a
        /*0642*/ 	.byte	0xff
	.zero		1


	//   ....[86]....
        /*0644*/ 	.word	0x00005f10
        /*0648*/ 	.word	0x00000002
        /*064c*/ 	.word	0x00000000
        /*0650*/ 	.short	0x0101
        /*0652*/ 	.byte	0xff
	.zero		1


	//   ....[87]....
        /*0654*/ 	.word	0x00005f70
        /*0658*/ 	.word	0x000000ce
        /*065c*/ 	.word	0x00000100
        /*0660*/ 	.short	0x010a
        /*0662*/ 	.byte	0xff
	.zero		1


	//   ....[88]....
        /*0664*/ 	.word	0x00007340
        /*0668*/ 	.word	0x000000d1
        /*066c*/ 	.word	0x000000c0
        /*0670*/ 	.short	0x010a
        /*0672*/ 	.byte	0xff
	.zero		1


	//   ....[89]....
        /*0674*/ 	.word	0x00007420
        /*0678*/ 	.word	0x000000d1
        /*067c*/ 	.word	0x000000c0
        /*0680*/ 	.short	0x010a
        /*0682*/ 	.byte	0xff
	.zero		1


	//   ....[90]....
        /*0684*/ 	.word	0x00007550
        /*0688*/ 	.word	0x00000000
        /*068c*/ 	.word	0x00000000
        /*0690*/ 	.short	0x0101
        /*0692*/ 	.byte	0xff
	.zero		1


	//   ....[91]....
        /*0694*/ 	.word	0x00007a60
        /*0698*/ 	.word	0x000000ff
        /*069c*/ 	.word	0x00000000
        /*06a0*/ 	.short	0x0101
        /*06a2*/ 	.byte	0x05
	.zero		1


	//   ....[92]....
        /*06a4*/ 	.word	0x000089d0
        /*06a8*/ 	.word	0x00000002
        /*06ac*/ 	.word	0x00000060
        /*06b0*/ 	.short	0x010a
        /*06b2*/ 	.byte	0xff
	.zero		1


	//   ....[93]....
        /*06b4*/ 	.word	0x00008a30
        /*06b8*/ 	.word	0x00000002
        /*06bc*/ 	.word	0x00000060
        /*06c0*/ 	.short	0x010a
        /*06c2*/ 	.byte	0xff
	.zero		1


	//   ....[94]....
        /*06c4*/ 	.word	0x00008a90
        /*06c8*/ 	.word	0x00000002
        /*06cc*/ 	.word	0x000000f0
        /*06d0*/ 	.short	0x010a
        /*06d2*/ 	.byte	0xff
	.zero		1


	//   ....[95]....
        /*06d4*/ 	.word	0x00008af0
        /*06d8*/ 	.word	0x00000000
        /*06dc*/ 	.word	0x00000000
        /*06e0*/ 	.short	0x010a
        /*06e2*/ 	.byte	0xff
	.zero		1


	//   ....[96]....
        /*06e4*/ 	.word	0x00008b50
        /*06e8*/ 	.word	0x00000000
        /*06ec*/ 	.word	0x00000000
        /*06f0*/ 	.short	0x010a
        /*06f2*/ 	.byte	0xff
	.zero		1


	//   ....[97]....
        /*06f4*/ 	.word	0x00008bb0
        /*06f8*/ 	.word	0x00000000
        /*06fc*/ 	.word	0x00000000
        /*0700*/ 	.short	0x010a
        /*0702*/ 	.byte	0xff
	.zero		1


	//   ....[98]....
        /*0704*/ 	.word	0x00008c10
        /*0708*/ 	.word	0x00000000
        /*070c*/ 	.word	0x00000000
        /*0710*/ 	.short	0x010a
        /*0712*/ 	.byte	0xff
	.zero		1


	//   ....[99]....
        /*0714*/ 	.word	0x00008c70
        /*0718*/ 	.word	0x00000000
        /*071c*/ 	.word	0x00000000
        /*0720*/ 	.short	0x010a
        /*0722*/ 	.byte	0xff
	.zero		1


	//   ....[100]....
        /*0724*/ 	.word	0x00008cd0
        /*0728*/ 	.word	0x00000000
        /*072c*/ 	.word	0x00000000
        /*0730*/ 	.short	0x010a
        /*0732*/ 	.byte	0xff
	.zero		1


	//   ....[101]....
        /*0734*/ 	.word	0x00008d30
        /*0738*/ 	.word	0x00000000
        /*073c*/ 	.word	0x00000000
        /*0740*/ 	.short	0x010a
        /*0742*/ 	.byte	0xff
	.zero		1


	//   ....[102]....
        /*0744*/ 	.word	0x00008d90
        /*0748*/ 	.word	0x00000000
        /*074c*/ 	.word	0x00000000
        /*0750*/ 	.short	0x010a
        /*0752*/ 	.byte	0xff
	.zero		1


	//   ....[103]....
        /*0754*/ 	.word	0x00008df0
        /*0758*/ 	.word	0x00000000
        /*075c*/ 	.word	0x00000000
        /*0760*/ 	.short	0x010a
        /*0762*/ 	.byte	0xff
	.zero		1


	//   ....[104]....
        /*0764*/ 	.word	0x00008e50
        /*0768*/ 	.word	0x00000000
        /*076c*/ 	.word	0x00000000
        /*0770*/ 	.short	0x010a
        /*0772*/ 	.byte	0xff
	.zero		1


	//   ....[105]....
        /*0774*/ 	.word	0x00008eb0
        /*0778*/ 	.word	0x00000000
        /*077c*/ 	.word	0x00000000
        /*0780*/ 	.short	0x010a
        /*0782*/ 	.byte	0xff
	.zero		1


	//   ....[106]....
        /*0784*/ 	.word	0x00008f10
        /*0788*/ 	.word	0x00000004
        /*078c*/ 	.word	0x000000f8
        /*0790*/ 	.short	0x010a
        /*0792*/ 	.byte	0xff
	.zero		1


	//   ....[107]....
        /*0794*/ 	.word	0x00008f70
        /*0798*/ 	.word	0x00000004
        /*079c*/ 	.word	0x000000f0
        /*07a0*/ 	.short	0x010a
        /*07a2*/ 	.byte	0xff
	.zero		1


	//   ....[108]....
        /*07a4*/ 	.word	0x00008fd0
        /*07a8*/ 	.word	0x00000000
        /*07ac*/ 	.word	0x000000f0
        /*07b0*/ 	.short	0x010a
        /*07b2*/ 	.byte	0xff
	.zero		1


	//   ....[109]....
        /*07b4*/ 	.word	0x00009030
        /*07b8*/ 	.word	0x00000005
        /*07bc*/ 	.word	0x00000110
        /*07c0*/ 	.short	0x010a
        /*07c2*/ 	.byte	0xff
	.zero		1


	//   ....[110]....
        /*07c4*/ 	.word	0x00009090
        /*07c8*/ 	.word	0x00000000
        /*07cc*/ 	.word	0x00000000
        /*07d0*/ 	.short	0x010a
        /*07d2*/ 	.byte	0xff
	.zero		1


	//   ....[111]....
        /*07d4*/ 	.word	0x000090f0
        /*07d8*/ 	.word	0x00000000
        /*07dc*/ 	.word	0x00000000
        /*07e0*/ 	.short	0x010a
        /*07e2*/ 	.byte	0xff
	.zero		1


	//   ....[112]....
        /*07e4*/ 	.word	0x00009150
        /*07e8*/ 	.word	0x00000000
        /*07ec*/ 	.word	0x00000000
        /*07f0*/ 	.short	0x010a
        /*07f2*/ 	.byte	0xff
	.zero		1


	//   ....[113]....
        /*07f4*/ 	.word	0x000091b0
        /*07f8*/ 	.word	0x00000000
        /*07fc*/ 	.word	0x000000f0
        /*0800*/ 	.short	0x010a
        /*0802*/ 	.byte	0xff
	.zero		1


	//   ....[114]....
        /*0804*/ 	.word	0x00009210
        /*0808*/ 	.word	0x00000000
        /*080c*/ 	.word	0x000000e8
        /*0810*/ 	.short	0x010a
        /*0812*/ 	.byte	0xff
	.zero		1


	//   ....[115]....
        /*0814*/ 	.word	0x00009270
        /*0818*/ 	.word	0x00000003
        /*081c*/ 	.word	0x000000d0
        /*0820*/ 	.short	0x010a
        /*0822*/ 	.byte	0xff
	.zero		1


	//   ....[116]....
        /*0824*/ 	.word	0x000092d0
        /*0828*/ 	.word	0x00000003
        /*082c*/ 	.word	0x000000d8
        /*0830*/ 	.short	0x010a
        /*0832*/ 	.byte	0xff
	.zero		1


	//   ....[117]....
        /*0834*/ 	.word	0x00009330
        /*0838*/ 	.word	0x00000000
        /*083c*/ 	.word	0x000000d0
        /*0840*/ 	.short	0x010a
        /*0842*/ 	.byte	0xff
	.zero		1


	//   ....[118]....
        /*0844*/ 	.word	0x00009390
        /*0848*/ 	.word	0x00000000
        /*084c*/ 	.word	0x000000f0
        /*0850*/ 	.short	0x010a
        /*0852*/ 	.byte	0xff
	.zero		1


	//   ....[119]....
        /*0854*/ 	.word	0x000093e0
        /*0858*/ 	.word	0x00000000
        /*085c*/ 	.word	0x000000c0
        /*0860*/ 	.short	0x010a
        /*0862*/ 	.byte	0xff
	.zero		1


	//   ....[120]....
        /*0864*/ 	.word	0x00009430
        /*0868*/ 	.word	0x000000ce
        /*086c*/ 	.word	0x00000100
        /*0870*/ 	.short	0x010a
        /*0872*/ 	.byte	0xff
	.zero		1


	//   ....[121]....
        /*0874*/ 	.word	0x00009480
        /*0878*/ 	.word	0x000000d1
        /*087c*/ 	.word	0x000000c0
        /*0880*/ 	.short	0x010a
        /*0882*/ 	.byte	0xff
	.zero		1


	//----- nvinfo : EIATTR_NUM_MBARRIERS
	.align		4
.L_47:
        /*0884*/ 	.byte	0x03, 0x38
        /*0886*/ 	.short	0x0024


	//----- nvinfo : EIATTR_EXIT_INSTR_OFFSETS
	.align		4
        /*0888*/ 	.byte	0x04, 0x1c
        /*088a*/ 	.short	(.L_49 - .L_48)


	//   ....[0]....
.L_48:
        /*088c*/ 	.word	0x00002ea0


	//   ....[1]....
        /*0890*/ 	.word	0x00003130


	//   ....[2]....
        /*0894*/ 	.word	0x00003190


	//   ....[3]....
        /*0898*/ 	.word	0x00003eb0


	//   ....[4]....
        /*089c*/ 	.word	0x00004cc0


	//   ....[5]....
        /*08a0*/ 	.word	0x00004d00


	//   ....[6]....
        /*08a4*/ 	.word	0x000089b0


	//----- nvinfo : EIATTR_MAX_THREADS
	.align		4
.L_49:
        /*08a8*/ 	.byte	0x04, 0x05
        /*08aa*/ 	.short	(.L_51 - .L_50)
.L_50:
        /*08ac*/ 	.word	0x00000100
        /*08b0*/ 	.word	0x00000001
        /*08b4*/ 	.word	0x00000001


	//----- nvinfo : EIATTR_CRS_STACK_SIZE
	.align		4
.L_51:
        /*08b8*/ 	.byte	0x04, 0x1e
        /*08ba*/ 	.short	(.L_53 - .L_52)
.L_52:
        /*08bc*/ 	.word	0x00000000


	//----- nvinfo : EIATTR_CBANK_PARAM_SIZE
	.align		4
.L_53:
        /*08c0*/ 	.byte	0x03, 0x19
        /*08c2*/ 	.short	0x0800


	//----- nvinfo : EIATTR_PARAM_CBANK
	.align		4
        /*08c4*/ 	.byte	0x04, 0x0a
        /*08c6*/ 	.short	(.L_55 - .L_54)
	.align		4
.L_54:
        /*08c8*/ 	.word	index@(.nv.constant0._ZN7cutlass13device_kernelINS_4conv6kernel13ConvUniversalINS1_16ConvProblemShapeILNS1_8OperatorE0ELi2EEENS1_10collective14CollectiveConvINS1_47MainloopSm100TmaUmmaWarpSpecializedImplicitGemmILS5_0ELi12ELi2ELi1ELi2EN4cute5tupleIJNSA_1CILi1EEESD_SD_EEEEENSB_IJNSC_ILi128EEESG_NSB_IJNSC_ILi64EEEEEEEEENS_12float_e4m3_tESK_NSA_8TiledMMAINSA_8MMA_AtomIJNSA_10MMA_TraitsINSA_19SM100_MMA_F8F6F4_SSEJSK_SK_fSG_SG_NSA_17integral_constantINSA_4UMMA5MajorELSR_0EEESS_NSP_INSQ_7ScaleInELST_0EEESU_EEEEEENSA_6LayoutISE_NSB_IJNSC_ILi0EEESY_SY_EEEEENSB_IJNSA_10UnderscoreES11_S11_EEEEENS7_6detail27Sm100ImplicitGemmTileTraitsINSA_20SM90_TMA_LOAD_IM2COLENSA_14ComposedLayoutINSA_7SwizzleILi2ELi4ELi3EEENSA_18smem_ptr_flag_bitsILi8EEENSX_INSB_IJNSC_ILi8EEESH_EEENSB_IJSH_SD_EEEEEEEvEENS15_INSA_13SM90_TMA_LOADES1G_vEEEENS_8epilogue10collective18CollectiveEpilogueINS1L_23Sm100TmaWarpSpecializedILi2ELi2ELi64ELb0ELb0EEEJSJ_NSB_IJNSX_ISG_SD_EENSX_ISH_SD_EEEEESK_NSB_IJNSB_IJlllEEESD_SY_EEESK_S1U_NS1L_6fusion15FusionCallbacksIS1P_NS1V_17LinearCombinationISK_fSK_fLNS_15FloatRoundStyleE2EEESJ_S1S_JEEENSA_5SM1004TMEM4LOAD26SM100_TMEM_LOAD_32dp32b64xES16_S1G_NSA_39AutoVectorizingCopyWithAssumedAlignmentILi128EEENSA_21SM90_TMA_STORE_IM2COLES1G_S26_S26_EEEvvEEEEvNT_6ParamsE)
        /*08cc*/ 	.short	0x0380
        /*08ce*/ 	.short	0x0800


	//----- nvinfo : EIATTR_SW_WAR
	.align		4
.L_55:
        /*08d0*/ 	.byte	0x04, 0x36
        /*08d2*/ 	.short	(.L_57 - .L_56)
.L_56:
        /*08d4*/ 	.word	0x00000008
.L_57:


//--------------------- .nv.callgraph             --------------------------
	.section	.nv.callgraph,"",@"SHT_CUDA_CALLGRAPH"
	.align	4
	.sectionentsize	8
	.align		4
        /*0000*/ 	.word	0x00000000
	.align		4
        /*0004*/ 	.word	0xffffffff
	.align		4
        /*0008*/ 	.word	index@(_ZN7cutlass13device_kernelINS_4conv6kernel13ConvUniversalINS1_16ConvProblemShapeILNS1_8OperatorE0ELi2EEENS1_10collective14CollectiveConvINS1_47MainloopSm100TmaUmmaWarpSpecializedImplicitGemmILS5_0ELi12ELi2ELi1ELi2EN4cute5tupleIJNSA_1CILi1EEESD_SD_EEEEENSB_IJNSC_ILi128EEESG_NSB_IJNSC_ILi64EEEEEEEEENS_12float_e4m3_tESK_NSA_8TiledMMAINSA_8MMA_AtomIJNSA_10MMA_TraitsINSA_19SM100_MMA_F8F6F4_SSEJSK_SK_fSG_SG_NSA_17integral_constantINSA_4UMMA5MajorELSR_0EEESS_NSP_INSQ_7ScaleInELST_0EEESU_EEEEEENSA_6LayoutISE_NSB_IJNSC_ILi0EEESY_SY_EEEEENSB_IJNSA_10UnderscoreES11_S11_EEEEENS7_6detail27Sm100ImplicitGemmTileTraitsINSA_20SM90_TMA_LOAD_IM2COLENSA_14ComposedLayoutINSA_7SwizzleILi2ELi4ELi3EEENSA_18smem_ptr_flag_bitsILi8EEENSX_INSB_IJNSC_ILi8EEESH_EEENSB_IJSH_SD_EEEEEEEvEENS15_INSA_13SM90_TMA_LOADES1G_vEEEENS_8epilogue10collective18CollectiveEpilogueINS1L_23Sm100TmaWarpSpecializedILi2ELi2ELi64ELb0ELb0EEEJSJ_NSB_IJNSX_ISG_SD_EENSX_ISH_SD_EEEEESK_NSB_IJNSB_IJlllEEESD_SY_EEESK_S1U_NS1L_6fusion15FusionCallbacksIS1P_NS1V_17LinearCombinationISK_fSK_fLNS_15FloatRoundStyleE2EEESJ_S1S_JEEENSA_5SM1004TMEM4LOAD26SM100_TMEM_LOAD_32dp32b64xES16_S1G_NSA_39AutoVectorizingCopyWithAssumedAlignmentILi128EEENSA_21SM90_TMA_STORE_IM2COLES1G_S26_S26_EEEvvEEEEvNT_6ParamsE)
	.align		4
        /*000c*/ 	.word	index@(__assertfail)
	.align		4
        /*0010*/ 	.word	0x00000000
	.align		4
        /*0014*/ 	.word	0xfffffffe
	.align		4
        /*0018*/ 	.word	0x00000000
	.align		4
        /*001c*/ 	.word	0xfffffffd
	.align		4
        /*0020*/ 	.word	0x00000000
	.align		4
        /*0024*/ 	.word	0xfffffffc


//--------------------- .nv.constant4             --------------------------
	.section	.nv.constant4,"a",@progbits
	.align	8
	.align		8
.nv.constant4:
        /*0000*/ 	.dword	__assertfail
	.align		8
        /*0008*/ 	.dword	__unnamed_1
	.align		8
        /*0010*/ 	.dword	__unnamed_2
	.align		8
        /*0018*/ 	.dword	_ZN39_INTERNAL_80296924_4_k_cu_323c00fc_31614cuda3std3__45__cpo5beginE
	.align		8
        /*0020*/ 	.dword	_ZN39_INTERNAL_80296924_4_k_cu_323c00fc_31614cuda3std3__45__cpo3endE
	.align		8
        /*0028*/ 	.dword	_ZN39_INTERNAL_80296924_4_k_cu_323c00fc_31614cuda3std3__45__cpo6cbeginE
	.align		8
        /*0030*/ 	.dword	_ZN39_INTERNAL_80296924_4_k_cu_323c00fc_31614cuda3std3__45__cpo4cendE
	.align		8
        /*0038*/ 	.dword	_ZN39_INTERNAL_80296924_4_k_cu_323c00fc_31614cuda3std3__441_GLOBAL__N__80296924_4_k_cu_323c00fc_31616ignoreE
	.align		8
        /*0040*/ 	.dword	_ZN39_INTERNAL_80296924_4_k_cu_323c00fc_31614cuda3std3__419piecewise_constructE
	.align		8
        /*0048*/ 	.dword	_ZN39_INTERNAL_80296924_4_k_cu_323c00fc_31614cuda3std3__48in_placeE
	.align		8
        /*0050*/ 	.dword	_ZN39_INTERNAL_80296924_4_k_cu_323c00fc_31614cuda3std6ranges3__45__cpo4swapE
	.align		8
        /*0058*/ 	.dword	_ZN39_INTERNAL_80296924_4_k_cu_323c00fc_31614cuda3std6ranges3__45__cpo9iter_moveE
	.align		8
        /*0060*/ 	.dword	_ZN39_INTERNAL_80296924_4_k_cu_323c00fc_31614cute7productE
	.align		8
        /*0068*/ 	.dword	_ZN39_INTERNAL_80296924_4_k_cu_323c00fc_31614cute1_E
	.align		8
        /*0070*/ 	.dword	$str$27
	.align		8
        /*0078*/ 	.dword	$str$28
	.align		8
        /*0080*/ 	.dword	$str$29
	.align		8
        /*0088*/ 	.dword	$str$30


//--------------------- .text._ZN7cutlass13device_kernelINS_4conv6kernel13ConvUniversalINS1_16ConvProblemShapeILNS1_8OperatorE0ELi2EEENS1_10collective14CollectiveConvINS1_47MainloopSm100TmaUmmaWarpSpecializedImplicitGemmILS5_0ELi12ELi2ELi1ELi2EN4cute5tupleIJNSA_1CILi1EEESD_SD_EEEEENSB_IJNSC_ILi128EEESG_NSB_IJNSC_ILi64EEEEEEEEENS_12float_e4m3_tESK_NSA_8TiledMMAINSA_8MMA_AtomIJNSA_10MMA_TraitsINSA_19SM100_MMA_F8F6F4_SSEJSK_SK_fSG_SG_NSA_17integral_constantINSA_4UMMA5MajorELSR_0EEESS_NSP_INSQ_7ScaleInELST_0EEESU_EEEEEENSA_6LayoutISE_NSB_IJNSC_ILi0EEESY_SY_EEEEENSB_IJNSA_10UnderscoreES11_S11_EEEEENS7_6detail27Sm100ImplicitGemmTileTraitsINSA_20SM90_TMA_LOAD_IM2COLENSA_14ComposedLayoutINSA_7SwizzleILi2ELi4ELi3EEENSA_18smem_ptr_flag_bitsILi8EEENSX_INSB_IJNSC_ILi8EEESH_EEENSB_IJSH_SD_EEEEEEEvEENS15_INSA_13SM90_TMA_LOADES1G_vEEEENS_8epilogue10collective18CollectiveEpilogueINS1L_23Sm100TmaWarpSpecializedILi2ELi2ELi64ELb0ELb0EEEJSJ_NSB_IJNSX_ISG_SD_EENSX_ISH_SD_EEEEESK_NSB_IJNSB_IJlllEEESD_SY_EEESK_S1U_NS1L_6fusion15FusionCallbacksIS1P_NS1V_17LinearCombinationISK_fSK_fLNS_15FloatRoundStyleE2EEESJ_S1S_JEEENSA_5SM1004TMEM4LOAD26SM100_TMEM_LOAD_32dp32b64xES16_S1G_NSA_39AutoVectorizingCopyWithAssumedAlignmentILi128EEENSA_21SM90_TMA_STORE_IM2COLES1G_S26_S26_EEEvvEEEEvNT_6ParamsE --------------------------
	.section	.text._ZN7cutlass13device_kernelINS_4conv6kernel13ConvUniversalINS1_16ConvProblemShapeILNS1_8OperatorE0ELi2EEENS1_10collective14CollectiveConvINS1_47MainloopSm100TmaUmmaWarpSpecializedImplicitGemmILS5_0ELi12ELi2ELi1ELi2EN4cute5tupleIJNSA_1CILi1EEESD_SD_EEEEENSB_IJNSC_ILi128EEESG_NSB_IJNSC_ILi64EEEEEEEEENS_12float_e4m3_tESK_NSA_8TiledMMAINSA_8MMA_AtomIJNSA_10MMA_TraitsINSA_19SM100_MMA_F8F6F4_SSEJSK_SK_fSG_SG_NSA_17integral_constantINSA_4UMMA5MajorELSR_0EEESS_NSP_INSQ_7ScaleInELST_0EEESU_EEEEEENSA_6LayoutISE_NSB_IJNSC_ILi0EEESY_SY_EEEEENSB_IJNSA_10UnderscoreES11_S11_EEEEENS7_6detail27Sm100ImplicitGemmTileTraitsINSA_20SM90_TMA_LOAD_IM2COLENSA_14ComposedLayoutINSA_7SwizzleILi2ELi4ELi3EEENSA_18smem_ptr_flag_bitsILi8EEENSX_INSB_IJNSC_ILi8EEESH_EEENSB_IJSH_SD_EEEEEEEvEENS15_INSA_13SM90_TMA_LOADES1G_vEEEENS_8epilogue10collective18CollectiveEpilogueINS1L_23Sm100TmaWarpSpecializedILi2ELi2ELi64ELb0ELb0EEEJSJ_NSB_IJNSX_ISG_SD_EENSX_ISH_SD_EEEEESK_NSB_IJNSB_IJlllEEESD_SY_EEESK_S1U_NS1L_6fusion15FusionCallbacksIS1P_NS1V_17LinearCombinationISK_fSK_fLNS_15FloatRoundStyleE2EEESJ_S1S_JEEENSA_5SM1004TMEM4LOAD26SM100_TMEM_LOAD_32dp32b64xES16_S1G_NSA_39AutoVectorizingCopyWithAssumedAlignmentILi128EEENSA_21SM90_TMA_STORE_IM2COLES1G_S26_S26_EEEvvEEEEvNT_6ParamsE,"ax",@progbits
	.align	128
.text._ZN7cutlass13device_kernelINS_4conv6kernel13ConvUniversalINS1_16ConvProblemShapeILNS1_8OperatorE0ELi2EEENS1_10collective14CollectiveConvINS1_47MainloopSm100TmaUmmaWarpSpecializedImplicitGemmILS5_0ELi12ELi2ELi1ELi2EN4cute5tupleIJNSA_1CILi1EEESD_SD_EEEEENSB_IJNSC_ILi128EEESG_NSB_IJNSC_ILi64EEEEEEEEENS_12float_e4m3_tESK_NSA_8TiledMMAINSA_8MMA_AtomIJNSA_10MMA_TraitsINSA_19SM100_MMA_F8F6F4_SSEJSK_SK_fSG_SG_NSA_17integral_constantINSA_4UMMA5MajorELSR_0EEESS_NSP_INSQ_7ScaleInELST_0EEESU_EEEEEENSA_6LayoutISE_NSB_IJNSC_ILi0EEESY_SY_EEEEENSB_IJNSA_10UnderscoreES11_S11_EEEEENS7_6detail27Sm100ImplicitGemmTileTraitsINSA_20SM90_TMA_LOAD_IM2COLENSA_14ComposedLayoutINSA_7SwizzleILi2ELi4ELi3EEENSA_18smem_ptr_flag_bitsILi8EEENSX_INSB_IJNSC_ILi8EEESH_EEENSB_IJSH_SD_EEEEEEEvEENS15_INSA_13SM90_TMA_LOADES1G_vEEEENS_8epilogue10collective18CollectiveEpilogueINS1L_23Sm100TmaWarpSpecializedILi2ELi2ELi64ELb0ELb0EEEJSJ_NSB_IJNSX_ISG_SD_EENSX_ISH_SD_EEEEESK_NSB_IJNSB_IJlllEEESD_SY_EEESK_S1U_NS1L_6fusion15FusionCallbacksIS1P_NS1V_17LinearCombinationISK_fSK_fLNS_15FloatRoundStyleE2EEESJ_S1S_JEEENSA_5SM1004TMEM4LOAD26SM100_TMEM_LOAD_32dp32b64xES16_S1G_NSA_39AutoVectorizingCopyWithAssumedAlignmentILi128EEENSA_21SM90_TMA_STORE_IM2COLES1G_S26_S26_EEEvvEEEEvNT_6ParamsE:
        .type           _ZN7cutlass13device_kernelINS_4conv6kernel13ConvUniversalINS1_16ConvProblemShapeILNS1_8OperatorE0ELi2EEENS1_10collective14CollectiveConvINS1_47MainloopSm100TmaUmmaWarpSpecializedImplicitGemmILS5_0ELi12ELi2ELi1ELi2EN4cute5tupleIJNSA_1CILi1EEESD_SD_EEEEENSB_IJNSC_ILi128EEESG_NSB_IJNSC_ILi64EEEEEEEEENS_12float_e4m3_tESK_NSA_8TiledMMAINSA_8MMA_AtomIJNSA_10MMA_TraitsINSA_19SM100_MMA_F8F6F4_SSEJSK_SK_fSG_SG_NSA_17integral_constantINSA_4UMMA5MajorELSR_0EEESS_NSP_INSQ_7ScaleInELST_0EEESU_EEEEEENSA_6LayoutISE_NSB_IJNSC_ILi0EEESY_SY_EEEEENSB_IJNSA_10UnderscoreES11_S11_EEEEENS7_6detail27Sm100ImplicitGemmTileTraitsINSA_20SM90_TMA_LOAD_IM2COLENSA_14ComposedLayoutINSA_7SwizzleILi2ELi4ELi3EEENSA_18smem_ptr_flag_bitsILi8EEENSX_INSB_IJNSC_ILi8EEESH_EEENSB_IJSH_SD_EEEEEEEvEENS15_INSA_13SM90_TMA_LOADES1G_vEEEENS_8epilogue10collective18CollectiveEpilogueINS1L_23Sm100TmaWarpSpecializedILi2ELi2ELi64ELb0ELb0EEEJSJ_NSB_IJNSX_ISG_SD_EENSX_ISH_SD_EEEEESK_NSB_IJNSB_IJlllEEESD_SY_EEESK_S1U_NS1L_6fusion15FusionCallbacksIS1P_NS1V_17LinearCombinationISK_fSK_fLNS_15FloatRoundStyleE2EEESJ_S1S_JEEENSA_5SM1004TMEM4LOAD26SM100_TMEM_LOAD_32dp32b64xES16_S1G_NSA_39AutoVectorizingCopyWithAssumedAlignmentILi128EEENSA_21SM90_TMA_STORE_IM2COLES1G_S26_S26_EEEvvEEEEvNT_6ParamsE,@function
        .size           _ZN7cutlass13device_kernelINS_4conv6kernel13ConvUniversalINS1_16ConvProblemShapeILNS1_8OperatorE0ELi2EEENS1_10collective14CollectiveConvINS1_47MainloopSm100TmaUmmaWarpSpecializedImplicitGemmILS5_0ELi12ELi2ELi1ELi2EN4cute5tupleIJNSA_1CILi1EEESD_SD_EEEEENSB_IJNSC_ILi128EEESG_NSB_IJNSC_ILi64EEEEEEEEENS_12float_e4m3_tESK_NSA_8TiledMMAINSA_8MMA_AtomIJNSA_10MMA_TraitsINSA_19SM100_MMA_F8F6F4_SSEJSK_SK_fSG_SG_NSA_17integral_constantINSA_4UMMA5MajorELSR_0EEESS_NSP_INSQ_7ScaleInELST_0EEESU_EEEEEENSA_6LayoutISE_NSB_IJNSC_ILi0EEESY_SY_EEEEENSB_IJNSA_10UnderscoreES11_S11_EEEEENS7_6detail27Sm100ImplicitGemmTileTraitsINSA_20SM90_TMA_LOAD_IM2COLENSA_14ComposedLayoutINSA_7SwizzleILi2ELi4ELi3EEENSA_18smem_ptr_flag_bitsILi8EEENSX_INSB_IJNSC_ILi8EEESH_EEENSB_IJSH_SD_EEEEEEEvEENS15_INSA_13SM90_TMA_LOADES1G_vEEEENS_8epilogue10collective18CollectiveEpilogueINS1L_23Sm100TmaWarpSpecializedILi2ELi2ELi64ELb0ELb0EEEJSJ_NSB_IJNSX_ISG_SD_EENSX_ISH_SD_EEEEESK_NSB_IJNSB_IJlllEEESD_SY_EEESK_S1U_NS1L_6fusion15FusionCallbacksIS1P_NS1V_17LinearCombinationISK_fSK_fLNS_15FloatRoundStyleE2EEESJ_S1S_JEEENSA_5SM1004TMEM4LOAD26SM100_TMEM_LOAD_32dp32b64xES16_S1G_NSA_39AutoVectorizingCopyWithAssumedAlignmentILi128EEENSA_21SM90_TMA_STORE_IM2COLES1G_S26_S26_EEEvvEEEEvNT_6ParamsE,(.L_x_158 - _ZN7cutlass13device_kernelINS_4conv6kernel13ConvUniversalINS1_16ConvProblemShapeILNS1_8OperatorE0ELi2EEENS1_10collective14CollectiveConvINS1_47MainloopSm100TmaUmmaWarpSpecializedImplicitGemmILS5_0ELi12ELi2ELi1ELi2EN4cute5tupleIJNSA_1CILi1EEESD_SD_EEEEENSB_IJNSC_ILi128EEESG_NSB_IJNSC_ILi64EEEEEEEEENS_12float_e4m3_tESK_NSA_8TiledMMAINSA_8MMA_AtomIJNSA_10MMA_TraitsINSA_19SM100_MMA_F8F6F4_SSEJSK_SK_fSG_SG_NSA_17integral_constantINSA_4UMMA5MajorELSR_0EEESS_NSP_INSQ_7ScaleInELST_0EEESU_EEEEEENSA_6LayoutISE_NSB_IJNSC_ILi0EEESY_SY_EEEEENSB_IJNSA_10UnderscoreES11_S11_EEEEENS7_6detail27Sm100ImplicitGemmTileTraitsINSA_20SM90_TMA_LOAD_IM2COLENSA_14ComposedLayoutINSA_7SwizzleILi2ELi4ELi3EEENSA_18smem_ptr_flag_bitsILi8EEENSX_INSB_IJNSC_ILi8EEESH_EEENSB_IJSH_SD_EEEEEEEvEENS15_INSA_13SM90_TMA_LOADES1G_vEEEENS_8epilogue10collective18CollectiveEpilogueINS1L_23Sm100TmaWarpSpecializedILi2ELi2ELi64ELb0ELb0EEEJSJ_NSB_IJNSX_ISG_SD_EENSX_ISH_SD_EEEEESK_NSB_IJNSB_IJlllEEESD_SY_EEESK_S1U_NS1L_6fusion15FusionCallbacksIS1P_NS1V_17LinearCombinationISK_fSK_fLNS_15FloatRoundStyleE2EEESJ_S1S_JEEENSA_5SM1004TMEM4LOAD26SM100_TMEM_LOAD_32dp32b64xES16_S1G_NSA_39AutoVectorizingCopyWithAssumedAlignmentILi128EEENSA_21SM90_TMA_STORE_IM2COLES1G_S26_S26_EEEvvEEEEvNT_6ParamsE)
        .other          _ZN7cutlass13device_kernelINS_4conv6kernel13ConvUniversalINS1_16ConvProblemShapeILNS1_8OperatorE0ELi2EEENS1_10collective14CollectiveConvINS1_47MainloopSm100TmaUmmaWarpSpecializedImplicitGemmILS5_0ELi12ELi2ELi1ELi2EN4cute5tupleIJNSA_1CILi1EEESD_SD_EEEEENSB_IJNSC_ILi128EEESG_NSB_IJNSC_ILi64EEEEEEEEENS_12float_e4m3_tESK_NSA_8TiledMMAINSA_8MMA_AtomIJNSA_10MMA_TraitsINSA_19SM100_MMA_F8F6F4_SSEJSK_SK_fSG_SG_NSA_17integral_constantINSA_4UMMA5MajorELSR_0EEESS_NSP_INSQ_7ScaleInELST_0EEESU_EEEEEENSA_6LayoutISE_NSB_IJNSC_ILi0EEESY_SY_EEEEENSB_IJNSA_10UnderscoreES11_S11_EEEEENS7_6detail27Sm100ImplicitGemmTileTraitsINSA_20SM90_TMA_LOAD_IM2COLENSA_14ComposedLayoutINSA_7SwizzleILi2ELi4ELi3EEENSA_18smem_ptr_flag_bitsILi8EEENSX_INSB_IJNSC_ILi8EEESH_EEENSB_IJSH_SD_EEEEEEEvEENS15_INSA_13SM90_TMA_LOADES1G_vEEEENS_8epilogue10collective18CollectiveEpilogueINS1L_23Sm100TmaWarpSpecializedILi2ELi2ELi64ELb0ELb0EEEJSJ_NSB_IJNSX_ISG_SD_EENSX_ISH_SD_EEEEESK_NSB_IJNSB_IJlllEEESD_SY_EEESK_S1U_NS1L_6fusion15FusionCallbacksIS1P_NS1V_17LinearCombinationISK_fSK_fLNS_15FloatRoundStyleE2EEESJ_S1S_JEEENSA_5SM1004TMEM4LOAD26SM100_TMEM_LOAD_32dp32b64xES16_S1G_NSA_39AutoVectorizingCopyWithAssumedAlignmentILi128EEENSA_21SM90_TMA_STORE_IM2COLES1G_S26_S26_EEEvvEEEEvNT_6ParamsE,@"STO_CUDA_ENTRY STV_DEFAULT"
_ZN7cutlass13device_kernelINS_4conv6kernel13ConvUniversalINS1_16ConvProblemShapeILNS1_8OperatorE0ELi2EEENS1_10collective14CollectiveConvINS1_47MainloopSm100TmaUmmaWarpSpecializedImplicitGemmILS5_0ELi12ELi2ELi1ELi2EN4cute5tupleIJNSA_1CILi1EEESD_SD_EEEEENSB_IJNSC_ILi128EEESG_NSB_IJNSC_ILi64EEEEEEEEENS_12float_e4m3_tESK_NSA_8TiledMMAINSA_8MMA_AtomIJNSA_10MMA_TraitsINSA_19SM100_MMA_F8F6F4_SSEJSK_SK_fSG_SG_NSA_17integral_constantINSA_4UMMA5MajorELSR_0EEESS_NSP_INSQ_7ScaleInELST_0EEESU_EEEEEENSA_6LayoutISE_NSB_IJNSC_ILi0EEESY_SY_EEEEENSB_IJNSA_10UnderscoreES11_S11_EEEEENS7_6detail27Sm100ImplicitGemmTileTraitsINSA_20SM90_TMA_LOAD_IM2COLENSA_14ComposedLayoutINSA_7SwizzleILi2ELi4ELi3EEENSA_18smem_ptr_flag_bitsILi8EEENSX_INSB_IJNSC_ILi8EEESH_EEENSB_IJSH_SD_EEEEEEEvEENS15_INSA_13SM90_TMA_LOADES1G_vEEEENS_8epilogue10collective18CollectiveEpilogueINS1L_23Sm100TmaWarpSpecializedILi2ELi2ELi64ELb0ELb0EEEJSJ_NSB_IJNSX_ISG_SD_EENSX_ISH_SD_EEEEESK_NSB_IJNSB_IJlllEEESD_SY_EEESK_S1U_NS1L_6fusion15FusionCallbacksIS1P_NS1V_17LinearCombinationISK_fSK_fLNS_15FloatRoundStyleE2EEESJ_S1S_JEEENSA_5SM1004TMEM4LOAD26SM100_TMEM_LOAD_32dp32b64xES16_S1G_NSA_39AutoVectorizingCopyWithAssumedAlignmentILi128EEENSA_21SM90_TMA_STORE_IM2COLES1G_S26_S26_EEEvvEEEEvNT_6ParamsE:
[----:B------:R-:W1:Y:S01]  /*0000*/  LDC R1, c[0x0][0x37c] ;  /* 0x0000df00ff017b82 */ /* 0x000e620000000800 */
[----:B------:R-:W2:Y:S01]  /*0010*/  S2R R186, SR_TID.X ;  /* 0x0000000000ba7919 */ /* 0x000ea20000002100 */
[----:B------:R-:W3:Y:S01]  /*0020*/  LDCU.64 UR4, c[0x0][0x890] ;  /* 0x00011200ff0477ac */ /* 0x000ee20008000a00 */
[----:B-1----:R-:W-:Y:S01]  /*0030*/  VIADD R1, R1, 0xfffffff8 ;  /* 0xfffffff801017836 */ /* 0x002fe20000000000 */
[----:B------:R-:W-:Y:S02]  /*0040*/  PRMT R177, RZ, 0x7610, R177 ;  /* 0x00007610ffb17816 */ /* 0x000fe400000000b1 */
[----:B------:R-:W-:Y:S01]  /*0050*/  ELECT P5, URZ, PT ;  /* 0x0000000000ff782f */ /* 0x000fe200038a0000 */
[----:B------:R-:W1:Y:S01]  /*0060*/  LDCU.64 UR48, c[0x0][0x358] ;  /* 0x00006b00ff3077ac */ /* 0x000e620008000a00 */
[----:B---3--:R-:W-:-:S04]  /*0070*/  UISETP.NE.U32.AND UP0, UPT, UR4, URZ, UPT ;  /* 0x000000ff0400728c */ /* 0x008fc8000bf05070 */
[----:B------:R-:W-:Y:S01]  /*0080*/  UISETP.NE.AND.EX UP0, UPT, UR5, URZ, UPT, UP0 ;  /* 0x000000ff0500728c */ /* 0x000fe2000bf05300 */
[----:B--2---:R-:W-:-:S05]  /*0090*/  SHF.R.U32.HI R189, RZ, 0x5, R186 ;  /* 0x00000005ffbd7819 */ /* 0x004fca00000116ba */
[----:B------:R-:W2:Y:S02]  /*00a0*/  SHFL.IDX PT, R0, R189, RZ, 0x1f ;  /* 0x00001fffbd007589 */ /* 0x000ea400000e0000 */
[----:B--2---:R-:W-:Y:S01]  /*00b0*/  R2UR UR8, R0 ;  /* 0x00000000000872ca */ /* 0x004fe200000e0000 */
[----:B-1----:R-:W-:-:S14]  /*00c0*/  BRA.U UP0, `(.L_x_0) ;  /* 0x00000001002c7547 */ /* 0x002fdc000b800000 */
[----:B------:R-:W1:Y:S02]  /*00d0*/  LDCU.64 UR6, c[0x0][0x888] ;  /* 0x00011100ff0677ac */ /* 0x000e640008000a00 */
[----:B-1----:R-:W-:-:S04]  /*00e0*/  UISETP.NE.U32.AND UP0, UPT, UR6, URZ, UPT ;  /* 0x000000ff0600728c */ /* 0x002fc8000bf05070 */
[----:B------:R-:W-:-:S09]  /*00f0*/  UISETP.NE.AND.EX UP0, UPT, UR7, URZ, UPT, UP0 ;  /* 0x000000ff0700728c */ /* 0x000fd2000bf05300 */
[----:B------:R-:W-:Y:S05]  /*0100*/  BRA.U !UP0, `(.L_x_1) ;  /* 0x0000000108107547 */ /* 0x000fea000b800000 */
[----:B------:R-:W1:Y:S02]  /*0110*/  LDC.64 R2, c[0x0][0x888] ;  /* 0x00022200ff027b82 */ /* 0x000e640000000a00 */
[----:B-1----:R1:W5:Y:S01]  /*0120*/  LDG.E R81, desc[UR48][R2.64] ;  /* 0x0000003002517981 */ /* 0x002362000c1e1900 */
[----:B------:R-:W-:Y:S01]  /*0130*/  HFMA2 R177, -RZ, RZ, 0, 5.9604644775390625e-08 ;  /* 0x00000001ffb17431 */ /* 0x000fe200000001ff */
[----:B------:R-:W-:Y:S05]  /*0140*/  BRA `(.L_x_0) ;  /* 0x00000000000c7947 */ /* 0x000fea0003800000 */
.L_x_1:
[----:B------:R-:W1:Y:S01]  /*0150*/  LDCU UR6, c[0x0][0x880] ;  /* 0x00011000ff0677ac */ /* 0x000e620008000800 */
[----:B------:R-:W-:Y:S01]  /*0160*/  HFMA2 R177, -RZ, RZ, 0, 5.9604644775390625e-08 ;  /* 0x00000001ffb17431 */ /* 0x000fe200000001ff */
[----:B-1----:R-:W-:-:S07]  /*0170*/  MOV R81, UR6 ;  /* 0x0000000600517c02 */ /* 0x002fce0008000f00 */
.L_x_0:
[----:B------:R-:W2:Y:S02]  /*0180*/  LDCU.64 UR6, c[0x0][0x8b0] ;  /* 0x00011600ff0677ac */ /* 0x000ea40008000a00 */
[----:B--2---:R-:W-:-:S04]  /*0190*/  UISETP.NE.U32.AND UP0, UPT, UR6, URZ, UPT ;  /* 0x000000ff0600728c */ /* 0x004fc8000bf05070 */
[----:B------:R-:W-:-:S09]  /*01a0*/  UISETP.NE.AND.EX UP0, UPT, UR7, URZ, UPT, UP0 ;  /* 0x000000ff0700728c */ /* 0x000fd2000bf05300 */
[----:B------:R-:W-:Y:S05]  /*01b0*/  BRA.U UP0, `(.L_x_2) ;  /* 0x0000000100247547 */ /* 0x000fea000b800000 */
[----:B------:R-:W2:Y:S02]  /*01c0*/  LDCU.64 UR6, c[0x0][0x8a8] ;  /* 0x00011500ff0677ac */ /* 0x000ea40008000a00 */
[----:B--2---:R-:W-:-:S04]  /*01d0*/  UISETP.NE.U32.AND UP0, UPT, UR6, URZ, UPT ;  /* 0x000000ff0600728c */ /* 0x004fc8000bf05070 */
[----:B------:R-:W-:-:S09]  /*01e0*/  UISETP.NE.AND.EX UP0, UPT, UR7, URZ, UPT, UP0 ;  /* 0x000000ff0700728c */ /* 0x000fd2000bf05300 */
[----:B------:R-:W-:Y:S05]  /*01f0*/  BRA.U !UP0, `(.L_x_3) ;  /* 0x00000001080c7547 */ /* 0x000fea000b800000 */
[----:B-1----:R-:W1:Y:S02]  /*0200*/  LDC.64 R2, c[0x0][0x8a8] ;  /* 0x00022a00ff027b82 */ /* 0x002e640000000a00 */
[----:B-1----:R2:W5:Y:S01]  /*0210*/  LDG.E R79, desc[UR48][R2.64] ;  /* 0x00000030024f7981 */ /* 0x002562000c1e1900 */
[----:B------:R-:W-:Y:S05]  /*0220*/  BRA `(.L_x_2) ;  /* 0x0000000000087947 */ /* 0x000fea0003800000 */
.L_x_3:
[----:B------:R-:W2:Y:S02]  /*0230*/  LDCU UR6, c[0x0][0x8a0] ;  /* 0x00011400ff0677ac */ /* 0x000ea40008000800 */
[----:B--2---:R-:W-:Y:S02]  /*0240*/  MOV R79, UR6 ;  /* 0x00000006004f7c02 */ /* 0x004fe40008000f00 */
.L_x_2:
[----:B------:R-:W-:Y:S01]  /*0250*/  IMAD.U32 R0, RZ, RZ, UR8 ;  /* 0x00000008ff007e24 */ /* 0x000fe2000f8e00ff */
[----:B------:R-:W-:Y:S04]  /*0260*/  BSSY.RECONVERGENT B0, `(.L_x_4) ;  /* 0x000000c000007945 */ /* 0x000fe80003800200 */
[C---:B------:R-:W-:Y:S02]  /*0270*/  ISETP.NE.OR P1, PT, R0.reuse, 0x1, !P5 ;  /* 0x000000010000780c */ /* 0x040fe40006f25670 */
[----:B------:R-:W-:-:S11]  /*0280*/  ISETP.NE.OR P0, PT, R0, 0x3, !P5 ;  /* 0x000000030000780c */ /* 0x000fd60006f05670 */
[----:B------:R-:W-:Y:S05]  /*0290*/  @P1 BRA `(.L_x_5) ;  /* 0x0000000000201947 */ /* 0x000fea0003800000 */
[----:B------:R-:W3:Y:S02]  /*02a0*/  LDCU.64 UR6, c[0x0][0x348] ;  /* 0x00006900ff0677ac */ /* 0x000ee40008000a00 */
[----:B---3--:R-:W-:Y:S02]  /*02b0*/  UIADD3 UR10, UP1, UPT, UR6, 0x80, URZ ;  /* 0x00000080060a7890 */ /* 0x008fe4000ff3e0ff */
[----:B------:R-:W-:Y:S02]  /*02c0*/  UIADD3 UR6, UP0, UPT, UR6, 0x180, URZ ;  /* 0x0000018006067890 */ /* 0x000fe4000ff1e0ff */
[----:B------:R-:W-:Y:S02]  /*02d0*/  UIADD3.X UR11, UPT, UPT, URZ, UR7, URZ, UP1, !UPT ;  /* 0x00000007ff0b7290 */ /* 0x000fe40008ffe4ff */
[----:B------:R-:W-:-:S07]  /*02e0*/  UIADD3.X UR7, UPT, UPT, URZ, UR7, URZ, UP0, !UPT ;  /* 0x00000007ff077290 */ /* 0x000fce00087fe4ff */
[----:B------:R3:W-:Y:S02]  /*02f0*/  UTMACCTL.PF [UR10] ;  /* 0x000000000a0079b9 */ /* 0x0007e40008040000 */
[----:B------:R3:W-:Y:S02]  /*0300*/  UTMACCTL.PF [UR6] ;  /* 0x00000000060079b9 */ /* 0x0007e40008040000 */
[----:B---3--:R-:W-:Y:S01]  /*0310*/  NOP ;  /* 0x0000000000007918 */ /* 0x008fe20000000000 */
.L_x_5:
[----:B------:R-:W-:Y:S05]  /*0320*/  BSYNC.RECONVERGENT B0 ;  /* 0x0000000000007941 */ /* 0x000fea0003800200 */
.L_x_4:
[----:B------:R-:W-:Y:S04]  /*0330*/  BSSY.RECONVERGENT B0, `(.L_x_6) ;  /* 0x000000a000007945 */ /* 0x000fe80003800200 */
        /* <DEDUP_REMOVED lines=9> */
.L_x_7:
[----:B------:R-:W-:Y:S05]  /*03d0*/  BSYNC.RECONVERGENT B0 ;  /* 0x0000000000007941 */ /* 0x000fea0003800200 */
.L_x_6:
[----:B------:R-:W3:Y:S01]  /*03e0*/  LDCU.64 UR6, c[0x0][0x888] ;  /* 0x00011100ff0677ac */ /* 0x000ee20008000a00 */
[----:B------:R-:W-:Y:S02]  /*03f0*/  UISETP.EQ.U32.AND UP1, UPT, UR4, URZ, UPT ;  /* 0x000000ff0400728c */ /* 0x000fe4000bf22070 */
[----:B------:R-:W-:Y:S02]  /*0400*/  UPLOP3.LUT UP2, UPT, UPT, UPT, UPT, 0x80, 0x8 ;  /* 0x000000000008789c */ /* 0x000fe40003f4f070 */
[----:B---3--:R-:W-:-:S04]  /*0410*/  UISETP.NE.U32.AND UP0, UPT, UR6, URZ, UPT ;  /* 0x000000ff0600728c */ /* 0x008fc8000bf05070 */
[----:B------:R-:W-:-:S04]  /*0420*/  UISETP.NE.AND.EX UP0, UPT, UR7, URZ, UPT, UP0 ;  /* 0x000000ff0700728c */ /* 0x000fc8000bf05300 */
[----:B------:R-:W-:-:S04]  /*0430*/  UISETP.EQ.OR.EX UP3, UPT, UR5, URZ, !UP0, UP1 ;  /* 0x000000ff0500728c */ /* 0x000fc8000c762710 */
[----:B------:R-:W-:-:S05]  /*0440*/  UP2UR UR53, UPR, URZ, 0x8 ;  /* 0x00000008ff357883 */ /* 0x000fca0008000000 */
[----:B------:R-:W-:Y:S07]  /*0450*/  BRA.U !UP3, `(.L_x_8) ;  /* 0x000000010b207547 */ /* 0x000fee000b800000 */
[----:B------:R-:W-:Y:S01]  /*0460*/  UISETP.NE.U32.AND UP2, UPT, UR4, URZ, UPT ;  /* 0x000000ff0400728c */ /* 0x000fe2000bf45070 */
[----:B-----5:R-:W-:Y:S01]  /*0470*/  FSETP.NEU.AND P0, PT, R81, RZ, PT ;  /* 0x000000ff5100720b */ /* 0x020fe20003f0d000 */
[----:B------:R-:W-:Y:S02]  /*0480*/  USEL UR4, URZ, 0xffffffff, UP0 ;  /* 0xffffffffff047887 */ /* 0x000fe40008000000 */
[----:B------:R-:W-:-:S10]  /*0490*/  UISETP.NE.AND.EX UP2, UPT, UR5, URZ, UPT, UP2 ;  /* 0x000000ff0500728c */ /* 0x000fd4000bf45320 */
[----:B------:R-:W-:Y:S01]  /*04a0*/  VOTEU.ANY UP1, P0 ;  /* 0x0000000000ff7886 */ /* 0x000fe20000020100 */
[----:B------:R-:W-:-:S04]  /*04b0*/  @!UP2 USEL UR4, URZ, 0xffffffff, UP1 ;  /* 0xffffffffff04a887 */ /* 0x000fc80008800000 */
[----:B------:R-:W-:-:S04]  /*04c0*/  ULOP3.LUT UR4, UR4, 0x1, URZ, 0xc0, !UPT ;  /* 0x0000000104047892 */ /* 0x000fc8000f8ec0ff */
[----:B------:R-:W-:-:S11]  /*04d0*/  UISETP.NE.U32.AND UP2, UPT, UR4, 0x1, UPT ;  /* 0x000000010400788c */ /* 0x000fd6000bf45070 */
.L_x_8:
[----:B-12---:R-:W1:Y:S01]  /*04e0*/  SHFL.IDX PT, R2, R189, RZ, 0x1f ;  /* 0x00001fffbd027589 */ /* 0x006e6200000e0000 */
[----:B------:R-:W-:-:S04]  /*04f0*/  UISETP.NE.AND UP1, UPT, UR8, 0x2, UPT ;  /* 0x000000020800788c */ /* 0x000fc8000bf25270 */
[----:B------:R-:W-:Y:S01]  /*0500*/  USEL UR6, URZ, 0x1, UP1 ;  /* 0x00000001ff067887 */ /* 0x000fe20008800000 */
[----:B-1----:R-:W-:-:S13]  /*0510*/  ISETP.NE.AND P0, PT, R2, RZ, PT ;  /* 0x000000ff0200720c */ /* 0x002fda0003f05270 */
[----:B------:R-:W-:Y:S05]  /*0520*/  @P0 BRA `(.L_x_9) ;  /* 0x0000000000940947 */ /* 0x000fea0003800000 */
[----:B------:R-:W-:Y:S01]  /*0530*/  ELECT P0, URZ, PT ;  /* 0x0000000000ff782f */ /* 0x000fe20003800000 */
[----:B------:R-:W-:-:S12]  /*0540*/  BSSY.RECONVERGENT B0, `(.L_x_9) ;  /* 0x0000023000007945 */ /* 0x000fd80003800200 */
[----:B------:R-:W-:Y:S05]  /*0550*/  @!P0 BRA `(.L_x_10) ;  /* 0x0000000000848947 */ /* 0x000fea0003800000 */
[----:B------:R-:W1:Y:S01]  /*0560*/  S2UR UR5, SR_CgaCtaId ;  /* 0x00000000000579c3 */ /* 0x000e620000008800 */
[----:B------:R-:W-:Y:S01]  /*0570*/  UMOV UR7, 0x400 ;  /* 0x0000040000077882 */ /* 0x000fe20000000000 */
[----:B------:R-:W-:Y:S02]  /*0580*/  UMOV UR4, 0x1 ;  /* 0x0000000100047882 */ /* 0x000fe40000000000 */
[----:B------:R-:W-:-:S04]  /*0590*/  UIADD3 UR10, UPT, UPT, -UR4, 0x100000, URZ ;  /* 0x00100000040a7890 */ /* 0x000fc8000fffe1ff */
[----:B------:R-:W-:Y:S02]  /*05a0*/  USHF.L.U32 UR11, UR10, 0xb, URZ ;  /* 0x0000000b0a0b7899 */ /* 0x000fe400080006ff */
[----:B------:R-:W-:Y:S02]  /*05b0*/  USHF.L.U32 UR10, UR10, 0x1, URZ ;  /* 0x000000010a0a7899 */ /* 0x000fe400080006ff */
[----:B-1----:R-:W-:Y:S01]  /*05c0*/  ULEA UR5, UR5, UR7, 0x18 ;  /* 0x0000000705057291 */ /* 0x002fe2000f8ec0ff */
[----:B------:R-:W1:Y:S11]  /*05d0*/  FENCE.VIEW.ASYNC.S ;  /* 0x00000000000073c6 */ /* 0x000e760000000000 */
[----:B-1----:R1:W2:Y:S01]  /*05e0*/  SYNCS.EXCH.64 URZ, [UR5], UR10 ;  /* 0x0000000a05ff75b2 */ /* 0x0022a20008000100 */
[----:B------:R1:W3:Y:S01]  /*05f0*/  SYNCS.EXCH.64 URZ, [UR5+0x60], UR10 ;  /* 0x0000600a05ff75b2 */ /* 0x0002e20008000100 */
[----:B------:R1:W4:Y:S01]  /*0600*/  SYNCS.EXCH.64 URZ, [UR5+0x8], UR10 ;  /* 0x0000080a05ff75b2 */ /* 0x0003220008000100 */
[----:B------:R1:W1:Y:S01]  /*0610*/  SYNCS.EXCH.64 URZ, [UR5+0x68], UR10 ;  /* 0x0000680a05ff75b2 */ /* 0x0002620008000100 */
        /* <DEDUP_REMOVED lines=20> */
[----:B--2---:R-:W-:Y:S01]  /*0760*/  NOP ;  /* 0x0000000000007918 */ /* 0x004fe20000000000 */
.L_x_10:
[----:B-1----:R-:W-:Y:S05]  /*0770*/  BSYNC.RECONVERGENT B0 ;  /* 0x0000000000007941 */ /* 0x002fea0003800200 */
.L_x_9:
[----:B------:R-:W1:Y:S01]  /*0780*/  SHFL.IDX PT, R2, R189, RZ, 0x1f ;  /* 0x00001fffbd027589 */ /* 0x000e6200000e0000 */
[----:B------:R-:W-:Y:S01]  /*0790*/  NOP ;  /* 0x0000000000007918 */ /* 0x000fe20000000000 */
[----:B-1----:R-:W-:-:S13]  /*07a0*/  ISETP.NE.AND P0, PT, R2, 0x1, PT ;  /* 0x000000010200780c */ /* 0x002fda0003f05270 */
[----:B------:R-:W-:Y:S05]  /*07b0*/  @P0 BRA `(.L_x_11) ;  /* 0x0000000000480947 */ /* 0x000fea0003800000 */
[----:B------:R-:W1:Y:S01]  /*07c0*/  S2UR UR7, SR_CgaCtaId ;  /* 0x00000000000779c3 */ /* 0x000e620000008800 */
[----:B------:R-:W-:Y:S01]  /*07d0*/  UMOV UR9, 0x400 ;  /* 0x0000040000097882 */ /* 0x000fe20000000000 */
[----:B------:R-:W-:Y:S01]  /*07e0*/  UMOV UR5, 0x20 ;  /* 0x0000002000057882 */ /* 0x000fe20000000000 */
[----:B------:R-:W-:Y:S01]  /*07f0*/  UMOV UR4, 0x80 ;  /* 0x0000008000047882 */ /* 0x000fe20000000000 */
[----:B------:R-:W-:-:S04]  /*0800*/  UIADD3 UR10, UPT, UPT, -UR5, 0x100000, URZ ;  /* 0x00100000050a7890 */ /* 0x000fc8000fffe1ff */
[----:B------:R-:W-:Y:S02]  /*0810*/  USHF.L.U32 UR11, UR10, 0xb, URZ ;  /* 0x0000000b0a0b7899 */ /* 0x000fe400080006ff */
[----:B------:R-:W-:Y:S02]  /*0820*/  USHF.L.U32 UR10, UR10, 0x1, URZ ;  /* 0x000000010a0a7899 */ /* 0x000fe400080006ff */
[----:B------:R-:W-:-:S04]  /*0830*/  UIADD3 UR4, UPT, UPT, -UR4, 0x100000, URZ ;  /* 0x0010000004047890 */ /* 0x000fc8000fffe1ff */
[----:B------:R-:W-:Y:S02]  /*0840*/  USHF.L.U32 UR5, UR4, 0xb, URZ ;  /* 0x0000000b04057899 */ /* 0x000fe400080006ff */
[----:B------:R-:W-:Y:S01]  /*0850*/  USHF.L.U32 UR4, UR4, 0x1, URZ ;  /* 0x0000000104047899 */ /* 0x000fe200080006ff */
[----:B------:R-:W-:Y:S01]  /*0860*/  ELECT P0, URZ, PT ;  /* 0x0000000000ff782f */ /* 0x000fe20003800000 */
[----:B-1----:R-:W-:Y:S01]  /*0870*/  ULEA UR7, UR7, UR9, 0x18 ;  /* 0x0000000907077291 */ /* 0x002fe2000f8ec0ff */
[----:B------:R-:W1:Y:S11]  /*0880*/  FENCE.VIEW.ASYNC.S ;  /* 0x00000000000073c6 */ /* 0x000e760000000000 */
[----:B-1----:R1:W2:Y:S01]  /*0890*/  SYNCS.EXCH.64 URZ, [UR7+0xc0], UR10 ;  /* 0x0000c00a07ff75b2 */ /* 0x0022a20008000100 */
[----:B------:R1:W1:Y:S01]  /*08a0*/  SYNCS.EXCH.64 URZ, [UR7+0xd0], UR4 ;  /* 0x0000d00407ff75b2 */ /* 0x0002620008000100 */
[----:B------:R1:W1:Y:S01]  /*08b0*/  SYNCS.EXCH.64 URZ, [UR7+0xc8], UR10 ;  /* 0x0000c80a07ff75b2 */ /* 0x0002620008000100 */
[----:B------:R1:W1:Y:S01]  /*08c0*/  SYNCS.EXCH.64 URZ, [UR7+0xd8], UR4 ;  /* 0x0000d80407ff75b2 */ /* 0x0002620008000100 */
[----:B------:R-:W-:Y:S01]  /*08d0*/  NOP ;  /* 0x0000000000007918 */ /* 0x000fe20000000000 */
.L_x_11:
[----:B------:R-:W3:Y:S01]  /*08e0*/  SHFL.IDX PT, R2, R189, RZ, 0x1f ;  /* 0x00001fffbd027589 */ /* 0x000ee200000e0000 */
[----:B------:R-:W-:Y:S01]  /*08f0*/  NOP ;  /* 0x0000000000007918 */ /* 0x000fe20000000000 */
[----:B---3--:R-:W-:-:S13]  /*0900*/  ISETP.NE.AND P0, PT, R2, 0x3, PT ;  /* 0x000000030200780c */ /* 0x008fda0003f05270 */
[----:B------:R-:W-:Y:S05]  /*0910*/  @P0 BRA `(.L_x_12) ;  /* 0x0000000000300947 */ /* 0x000fea0003800000 */
[----:B-1----:R-:W1:Y:S01]  /*0920*/  S2UR UR5, SR_CgaCtaId ;  /* 0x00000000000579c3 */ /* 0x002e620000008800 */
[----:B------:R-:W-:Y:S01]  /*0930*/  UMOV UR7, 0x400 ;  /* 0x0000040000077882 */ /* 0x000fe20000000000 */
[----:B------:R-:W-:Y:S01]  /*0940*/  UMOV UR4, 0x20 ;  /* 0x0000002000047882 */ /* 0x000fe20000000000 */
[----:B------:R-:W-:Y:S01]  /*0950*/  ELECT P0, URZ, PT ;  /* 0x0000000000ff782f */ /* 0x000fe20003800000 */
[----:B------:R-:W-:-:S04]  /*0960*/  UIADD3 UR10, UPT, UPT, -UR4, 0x100000, URZ ;  /* 0x00100000040a7890 */ /* 0x000fc8000fffe1ff */
[----:B------:R-:W-:Y:S02]  /*0970*/  USHF.L.U32 UR11, UR10, 0xb, URZ ;  /* 0x0000000b0a0b7899 */ /* 0x000fe400080006ff */
[----:B------:R-:W-:Y:S02]  /*0980*/  USHF.L.U32 UR10, UR10, 0x1, URZ ;  /* 0x000000010a0a7899 */ /* 0x000fe400080006ff */
[----:B-1----:R-:W-:Y:S01]  /*0990*/  ULEA UR5, UR5, UR7, 0x18 ;  /* 0x0000000705057291 */ /* 0x002fe2000f8ec0ff */
[----:B------:R-:W1:Y:S11]  /*09a0*/  FENCE.VIEW.ASYNC.S ;  /* 0x00000000000073c6 */ /* 0x000e760000000000 */
[----:B-1----:R3:W1:Y:S01]  /*09b0*/  SYNCS.EXCH.64 URZ, [UR5+0xe0], UR10 ;  /* 0x0000e00a05ff75b2 */ /* 0x0026620008000100 */
[----:B------:R3:W1:Y:S02]  /*09c0*/  SYNCS.EXCH.64 URZ, [UR5+0xe8], UR10 ;  /* 0x0000e80a05ff75b2 */ /* 0x0006640008000100 */
[----:B---3--:R-:W-:Y:S01]  /*09d0*/  NOP ;  /* 0x0000000000007918 */ /* 0x008fe20000000000 */
.L_x_12:
[----:B------:R-:W3:Y:S01]  /*09e0*/  SHFL.IDX PT, R2, R189, RZ, 0x1f ;  /* 0x00001fffbd027589 */ /* 0x000ee200000e0000 */
[----:B------:R-:W-:Y:S01]  /*09f0*/  NOP ;  /* 0x0000000000007918 */ /* 0x000fe20000000000 */
[----:B---3--:R-:W-:-:S13]  /*0a00*/  ISETP.NE.AND P0, PT, R2, 0x4, PT ;  /* 0x000000040200780c */ /* 0x008fda0003f05270 */
[----:B------:R-:W-:Y:S05]  /*0a10*/  @P0 BRA `(.L_x_13) ;  /* 0x0000000000440947 */ /* 0x000fea0003800000 */
[----:B-1----:R-:W1:Y:S01]  /*0a20*/  S2UR UR5, SR_CgaCtaId ;  /* 0x00000000000579c3 */ /* 0x002e620000008800 */
[----:B------:R-:W-:Y:S01]  /*0a30*/  UMOV UR9, 0x100 ;  /* 0x0000010000097882 */ /* 0x000fe20000000000 */
[----:B------:R-:W-:Y:S01]  /*0a40*/  UMOV UR7, 0x400 ;  /* 0x0000040000077882 */ /* 0x000fe20000000000 */
[----:B------:R-:W-:Y:S01]  /*0a50*/  USEL UR9, UR9, 0xe0, UP2 ;  /* 0x000000e009097887 */ /* 0x000fe20009000000 */
[----:B------:R-:W-:Y:S01]  /*0a60*/  UMOV UR4, 0x1 ;  /* 0x0000000100047882 */ /* 0x000fe20000000000 */
[----:B------:R-:W-:Y:S01]  /*0a70*/  ELECT P0, URZ, PT ;  /* 0x0000000000ff782f */ /* 0x000fe20003800000 */
[----:B------:R-:W-:-:S04]  /*0a80*/  UIADD3 UR10, UPT, UPT, -UR4, 0x100000, URZ ;  /* 0x00100000040a7890 */ /* 0x000fc8000fffe1ff */
[----:B------:R-:W-:Y:S02]  /*0a90*/  USHF.L.U32 UR11, UR10, 0xb, URZ ;  /* 0x0000000b0a0b7899 */ /* 0x000fe400080006ff */
[----:B------:R-:W-:Y:S02]  /*0aa0*/  USHF.L.U32 UR10, UR10, 0x1, URZ ;  /* 0x000000010a0a7899 */ /* 0x000fe400080006ff */
        /* <DEDUP_REMOVED lines=8> */
.L_x_13:
[----:B------:R-:W3:Y:S01]  /*0b30*/  SHFL.IDX PT, R2, R189, RZ, 0x1f ;  /* 0x00001fffbd027589 */ /* 0x000ee200000e0000 */
[----:B------:R-:W-:Y:S01]  /*0b40*/  NOP ;  /* 0x0000000000007918 */ /* 0x000fe20000000000 */
[----:B---3--:R-:W-:-:S13]  /*0b50*/  ISETP.NE.AND P0, PT, R2, 0x5, PT ;  /* 0x000000050200780c */ /* 0x008fda0003f05270 */
[----:B------:R-:W-:Y:S05]  /*0b60*/  @P0 BRA `(.L_x_14) ;  /* 0x0000000000480947 */ /* 0x000fea0003800000 */
[----:B-1----:R-:W1:Y:S01]  /*0b70*/  S2UR UR7, SR_CgaCtaId ;  /* 0x00000000000779c3 */ /* 0x002e620000008800 */
        /* <DEDUP_REMOVED lines=12> */
[----:B-1----:R3:W1:Y:S01]  /*0c40*/  SYNCS.EXCH.64 URZ, [UR7+0x100], UR10 ;  /* 0x0001000a07ff75b2 */ /* 0x0026620008000100 */
[----:B------:R3:W1:Y:S01]  /*0c50*/  SYNCS.EXCH.64 URZ, [UR7+0x110], UR4 ;  /* 0x0001100407ff75b2 */ /* 0x0006620008000100 */
[----:B------:R3:W1:Y:S01]  /*0c60*/  SYNCS.EXCH.64 URZ, [UR7+0x108], UR10 ;  /* 0x0001080a07ff75b2 */ /* 0x0006620008000100 */
[----:B------:R3:W1:Y:S02]  /*0c70*/  SYNCS.EXCH.64 URZ, [UR7+0x118], UR4 ;  /* 0x0001180407ff75b2 */ /* 0x0006640008000100 */
[----:B---3--:R-:W-:Y:S01]  /*0c80*/  NOP ;  /* 0x0000000000007918 */ /* 0x008fe20000000000 */
.L_x_14:
[----:B-1----:R-:W1:Y:S01]  /*0c90*/  S2UR UR5, SR_CTAID.X ;  /* 0x00000000000579c3 */ /* 0x002e620000002500 */
[----:B------:R-:W-:-:S05]  /*0ca0*/  CS2R.32 R176, SR_CgaSize ;  /* 0x0000000000b07805 */ /* 0x000fca0000008a00 */
[----:B------:R-:W-:-:S05]  /*0cb0*/  IMAD R176, R176, -0xa0, RZ ;  /* 0xffffff60b0b07824 */ /* 0x000fca00078e02ff */
[----:B------:R-:W-:-:S14]  /*0cc0*/  R2UR UR9, R176 ;  /* 0x00000000b00972ca */ /* 0x000fdc00000e0000 */
[----:B------:R-:W3:Y:S01]  /*0cd0*/  LDCU UR9, c[0x0][UR9+0x2b0] ;  /* 0x00005600090977ac */ /* 0x000ee20008000800 */
[----:B------:R-:W-:Y:S01]  /*0ce0*/  NOP ;  /* 0x0000000000007918 */ /* 0x000fe20000000000 */
[----:B------:R-:W-:-:S05]  /*0cf0*/  CS2R.32 R176, SR_CgaSize ;  /* 0x0000000000b07805 */ /* 0x000fca0000008a00 */
[----:B------:R-:W-:-:S05]  /*0d00*/  IMAD R176, R176, -0xa0, RZ ;  /* 0xffffff60b0b07824 */ /* 0x000fca00078e02ff */
[----:B------:R-:W-:-:S14]  /*0d10*/  R2UR UR7, R176 ;  /* 0x00000000b00772ca */ /* 0x000fdc00000e0000 */
[----:B------:R-:W2:Y:S01]  /*0d20*/  LDCU UR7, c[0x0][UR7+0x2b4] ;  /* 0x00005680070777ac */ /* 0x000ea20008000800 */
[----:B------:R-:W4:Y:S08]  /*0d30*/  S2UR UR4, SR_CTAID.Y ;  /* 0x00000000000479c3 */ /* 0x000f300000002600 */
[----:B------:R-:W2:Y:S01]  /*0d40*/  LDC R9, c[0x0][0xb24] ;  /* 0x0002c900ff097b82 */ /* 0x000ea20000000800 */
[----:B-1----:R-:W-:-:S02]  /*0d50*/  I2FP.F32.U32 R5, UR5 ;  /* 0x0000000500057c45 */ /* 0x002fc40008201000 */
[----:B------:R-:W-:-:S05]  /*0d60*/  CS2R.32 R3, SR_CgaSize ;  /* 0x0000000000037805 */ /* 0x000fca0000008a00 */
[----:B------:R-:W-:-:S06]  /*0d70*/  IMAD R3, R3, -0xa0, RZ ;  /* 0xffffff6003037824 */ /* 0x000fcc00078e02ff */
[----:B------:R-:W1:Y:S01]  /*0d80*/  LDC R3, c[0x0][R3+0x2a0] ;  /* 0x0000a80003037b82 */ /* 0x000e620000000800 */
[----:B------:R-:W-:Y:S01]  /*0d90*/  MOV R19, UR5 ;  /* 0x0000000500137c02 */ /* 0x000fe20008000f00 */
[----:B---3--:R-:W-:Y:S01]  /*0da0*/  FMUL R5, R5, UR9 ;  /* 0x0000000905057c20 */ /* 0x008fe20008400000 */
[----:B----4-:R-:W-:Y:S02]  /*0db0*/  I2FP.F32.U32 R4, UR4 ;  /* 0x0000000400047c45 */ /* 0x010fe40008201000 */
[----:B------:R-:W-:-:S05]  /*0dc0*/  CS2R.32 R2, SR_CgaSize ;  /* 0x0000000000027805 */ /* 0x000fca0000008a00 */
[----:B------:R-:W-:-:S06]  /*0dd0*/  IMAD R2, R2, -0xa0, RZ ;  /* 0xffffff6002027824 */ /* 0x000fcc00078e02ff */
[----:B------:R-:W3:Y:S01]  /*0de0*/  LDC R2, c[0x0][R2+0x2a4] ;  /* 0x0000a90002027b82 */ /* 0x000ee20000000800 */
[----:B------:R-:W4:Y:S01]  /*0df0*/  F2I.U32.TRUNC.NTZ R176, R5 ;  /* 0x0000000500b07305 */ /* 0x000f22000020f000 */
[----:B------:R-:W-:Y:S01]  /*0e00*/  MOV R16, UR4 ;  /* 0x0000000400107c02 */ /* 0x000fe20008000f00 */
[----:B--2---:R-:W-:-:S05]  /*0e10*/  FMUL R4, R4, UR7 ;  /* 0x0000000704047c20 */ /* 0x004fca0008400000 */
[----:B------:R-:W-:Y:S01]  /*0e20*/  BAR.SYNC.DEFER_BLOCKING 0x0 ;  /* 0x0000000000007b1d */ /* 0x000fe20000010000 */
[----:B------:R-:W-:-:S05]  /*0e30*/  ISETP.GE.AND P0, PT, R9, 0x1, PT ;  /* 0x000000010900780c */ /* 0x000fca0003f06270 */
[----:B------:R-:W2:Y:S02]  /*0e40*/  F2I.U32.TRUNC.NTZ R145, R4 ;  /* 0x0000000400917305 */ /* 0x000ea4000020f000 */
[----:B------:R-:W3:Y:S01]  /*0e50*/  S2UR UR56, SR_CTAID.Z ;  /* 0x00000000003879c3 */ /* 0x000ee20000002700 */
[----:B----4-:R-:W-:-:S05]  /*0e60*/  IADD3 R176, PT, PT, -R176, RZ, RZ ;  /* 0x000000ffb0b07210 */ /* 0x010fca0007ffe1ff */
[----:B-1----:R-:W-:Y:S01]  /*0e70*/  IMAD R176, R3, R176, UR5 ;  /* 0x0000000503b07e24 */ /* 0x002fe2000f8e02b0 */
[----:B--2---:R-:W-:-:S05]  /*0e80*/  IADD3 R145, PT, PT, -R145, RZ, RZ ;  /* 0x000000ff91917210 */ /* 0x004fca0007ffe1ff */
[----:B---3--:R-:W-:Y:S01]  /*0e90*/  IMAD R145, R2, R145, UR4 ;  /* 0x0000000402917e24 */ /* 0x008fe2000f8e0291 */
[----:B------:R-:W-:Y:S06]  /*0ea0*/  @!P0 BRA `(.L_x_15) ;  /* 0x0000000000b88947 */ /* 0x000fec0003800000 */
[----:B------:R-:W1:Y:S01]  /*0eb0*/  LDC.64 R4, c[0x0][0xb18] ;  /* 0x0002c600ff047b82 */ /* 0x000e620000000a00 */
[----:B------:R-:W-:-:S07]  /*0ec0*/  ISETP.NE.AND P0, PT, R9, 0x1, PT ;  /* 0x000000010900780c */ /* 0x000fce0003f05270 */
[----:B------:R-:W2:Y:S08]  /*0ed0*/  LDC R10, c[0x0][0xb0c] ;  /* 0x0002c300ff0a7b82 */ /* 0x000eb00000000800 */
[----:B------:R-:W3:Y:S08]  /*0ee0*/  LDC R11, c[0x0][0x370] ;  /* 0x0000dc00ff0b7b82 */ /* 0x000ef00000000800 */
[----:B------:R-:W4:Y:S01]  /*0ef0*/  LDC R12, c[0x0][0x374] ;  /* 0x0000dd00ff0c7b82 */ /* 0x000f220000000800 */
[----:B-1----:R-:W-:-:S07]  /*0f00*/  ISETP.NE.AND P1, PT, R4, 0x1, PT ;  /* 0x000000010400780c */ /* 0x002fce0003f25270 */
[----:B------:R-:W3:Y:S01]  /*0f10*/  LDC.64 R6, c[0x0][0xb10] ;  /* 0x0002c400ff067b82 */ /* 0x000ee20000000a00 */
[----:B--2---:R-:W-:-:S07]  /*0f20*/  ISETP.NE.AND P2, PT, R10, 0x1, PT ;  /* 0x000000010a00780c */ /* 0x004fce0003f45270 */
[----:B------:R-:W1:Y:S08]  /*0f30*/  LDC R8, c[0x0][0xb20] ;  /* 0x0002c800ff087b82 */ /* 0x000e700000000800 */
[----:B------:R-:W2:Y:S01]  /*0f40*/  LDC.64 R2, c[0x0][0xb28] ;  /* 0x0002ca00ff027b82 */ /* 0x000ea20000000a00 */
[----:B----4-:R-:W-:-:S04]  /*0f50*/  IMAD.HI.U32 R13, R12, R5, RZ ;  /* 0x000000050c0d7227 */ /* 0x010fc800078e00ff */
[----:B------:R-:W-:-:S04]  /*0f60*/  IMAD.HI.U32 R5, R16, R5, RZ ;  /* 0x0000000510057227 */ /* 0x000fc800078e00ff */
[----:B---3--:R-:W-:-:S04]  /*0f70*/  IMAD.HI.U32 R14, R11, R6, RZ ;  /* 0x000000060b0e7227 */ /* 0x008fc800078e00ff */
[C---:B------:R-:W-:Y:S01]  /*0f80*/  IMAD.HI.U32 R18, R19.reuse, R6, RZ ;  /* 0x0000000613127227 */ /* 0x040fe200078e00ff */
[-C--:B------:R-:W-:Y:S02]  /*0f90*/  @P2 SHF.R.U32.HI R11, RZ, R7.reuse, R14 ;  /* 0x00000007ff0b2219 */ /* 0x080fe4000001160e */
[-C--:B-1----:R-:W-:Y:S02]  /*0fa0*/  @P1 SHF.R.U32.HI R12, RZ, R8.reuse, R13 ;  /* 0x00000008ff0c1219 */ /* 0x082fe4000001160d */
[----:B------:R-:W-:Y:S02]  /*0fb0*/  SHF.R.U32.HI R5, RZ, R8, R5 ;  /* 0x00000008ff057219 */ /* 0x000fe40000011605 */
[----:B------:R-:W-:Y:S02]  /*0fc0*/  SHF.R.U32.HI R18, RZ, R7, R18 ;  /* 0x00000007ff127219 */ /* 0x000fe40000011612 */
[----:B------:R-:W-:Y:S01]  /*0fd0*/  SEL R5, R16, R5, !P1 ;  /* 0x0000000510057207 */ /* 0x000fe20004800000 */
[----:B--2---:R-:W-:Y:S01]  /*0fe0*/  IMAD.HI.U32 R14, R12, R2, RZ ;  /* 0x000000020c0e7227 */ /* 0x004fe200078e00ff */
[----:B------:R-:W-:-:S02]  /*0ff0*/  SEL R7, R19, R18, !P2 ;  /* 0x0000001213077207 */ /* 0x000fc40005000000 */
[----:B------:R-:W-:Y:S01]  /*1000*/  IADD3 R13, PT, PT, -R5, RZ, RZ ;  /* 0x000000ff050d7210 */ /* 0x000fe20007ffe1ff */
[----:B------:R-:W-:Y:S01]  /*1010*/  IMAD.HI.U32 R6, R11, R2, RZ ;  /* 0x000000020b067227 */ /* 0x000fe200078e00ff */
[----:B------:R-:W-:-:S03]  /*1020*/  @P0 SHF.R.U32.HI R12, RZ, R3, R14 ;  /* 0x00000003ff0c0219 */ /* 0x000fc6000001160e */
[----:B------:R-:W-:Y:S01]  /*1030*/  IMAD R13, R4, R13, R16 ;  /* 0x0000000d040d7224 */ /* 0x000fe200078e0210 */
[----:B------:R-:W-:Y:S01]  /*1040*/  @P0 SHF.R.U32.HI R11, RZ, R3, R6 ;  /* 0x00000003ff0b0219 */ /* 0x000fe20000011606 */
[----:B------:R-:W-:-:S04]  /*1050*/  IMAD R12, R12, R9, RZ ;  /* 0x000000090c0c7224 */ /* 0x000fc800078e02ff */
[----:B------:R-:W-:Y:S01]  /*1060*/  IMAD R6, R11, R9, RZ ;  /* 0x000000090b067224 */ /* 0x000fe200078e02ff */
[----:B------:R-:W-:-:S04]  /*1070*/  ISETP.GE.AND P1, PT, R5, R12, PT ;  /* 0x0000000c0500720c */ /* 0x000fc80003f26270 */
[----:B------:R-:W-:Y:S01]  /*1080*/  ISETP.GE.OR P1, PT, R7, R6, P1 ;  /* 0x000000060700720c */ /* 0x000fe20000f26670 */
[----:B------:R-:W-:-:S05]  /*1090*/  IMAD.HI.U32 R6, R5, R2, RZ ;  /* 0x0000000205067227 */ /* 0x000fca00078e00ff */
[----:B------:R-:W-:-:S04]  /*10a0*/  SHF.R.U32.HI R6, RZ, R3, R6 ;  /* 0x00000003ff067219 */ /* 0x000fc80000011606 */
[----:B------:R-:W-:-:S03]  /*10b0*/  SEL R6, R5, R6, !P0 ;  /* 0x0000000605067207 */ /* 0x000fc60004000000 */
[----:B------:R-:W-:Y:S01]  /*10c0*/  @!P1 IMAD.HI.U32 R8, R7, R2, RZ ;  /* 0x0000000207089227 */ /* 0x000fe200078e00ff */
[----:B------:R-:W-:-:S04]  /*10d0*/  IADD3 R2, PT, PT, -R6, RZ, RZ ;  /* 0x000000ff06027210 */ /* 0x000fc80007ffe1ff */
[----:B------:R-:W-:Y:S01]  /*10e0*/  @!P1 SHF.R.U32.HI R8, RZ, R3, R8 ;  /* 0x00000003ff089219 */ /* 0x000fe20000011608 */
[----:B------:R-:W-:-:S03]  /*10f0*/  IMAD R2, R9, R2, R5 ;  /* 0x0000000209027224 */ /* 0x000fc600078e0205 */
[----:B------:R-:W-:-:S05]  /*1100*/  @!P1 SEL R3, R7, R8, !P0 ;  /* 0x0000000807039207 */ /* 0x000fca0004000000 */
[--C-:B------:R-:W-:Y:S02]  /*1110*/  @!P1 IMAD.IADD R6, R6, 0x1, -R3.reuse ;  /* 0x0000000106069824 */ /* 0x100fe400078e0a03 */
[----:B------:R-:W-:Y:S01]  /*1120*/  @!P1 IMAD R3, R2, R11, R3 ;  /* 0x0000000b02039224 */ /* 0x000fe200078e0203 */
[----:B------:R-:W-:Y:S01]  /*1130*/  IADD3 R2, PT, PT, -R7, RZ, RZ ;  /* 0x000000ff07027210 */ /* 0x000fe20007ffe1ff */
[----:B------:R-:W-:Y:S02]  /*1140*/  @!P1 IMAD R5, R6, R9, R7 ;  /* 0x0000000906059224 */ /* 0x000fe400078e0207 */
[----:B------:R-:W-:Y:S02]  /*1150*/  @!P1 IMAD.MOV.U32 R7, RZ, RZ, R3 ;  /* 0x000000ffff079224 */ /* 0x000fe400078e0003 */
[----:B------:R-:W-:Y:S02]  /*1160*/  IMAD R2, R10, R2, R19 ;  /* 0x000000020a027224 */ /* 0x000fe400078e0213 */
[----:B------:R-:W-:-:S02]  /*1170*/  IMAD R16, R5, R4, R13 ;  /* 0x0000000405107224 */ /* 0x000fc400078e020d */
[----:B------:R-:W-:Y:S02]  /*1180*/  IMAD R19, R7, R10, R2 ;  /* 0x0000000a07137224 */ /* 0x000fe400078e0202 */
.L_x_15:
[----:B------:R-:W1:Y:S01]  /*1190*/  LDCU UR4, c[0x0][0xb30] ;  /* 0x00016600ff0477ac */ /* 0x000e620008000800 */
[----:B------:R-:W2:Y:S08]  /*11a0*/  S2UR UR45, SR_CgaCtaId ;  /* 0x00000000002d79c3 */ /* 0x000eb00000008800 */
[----:B------:R-:W3:Y:S01]  /*11b0*/  LDC R72, c[0x0][0xb24] ;  /* 0x0002c900ff487b82 */ /* 0x000ee20000000800 */
[----:B-1----:R-:W-:-:S09]  /*11c0*/  UISETP.NE.AND UP1, UPT, UR4, 0x1, UPT ;  /* 0x000000010400788c */ /* 0x002fd2000bf25270 */
[----:B--2---:R-:W-:Y:S05]  /*11d0*/  BRA.U UP1, `(.L_x_16) ;  /* 0x0000000101407547 */ /* 0x004fea000b800000 */
[----:B------:R-:W1:Y:S08]  /*11e0*/  LDC.64 R4, c[0x0][0xb10] ;  /* 0x0002c400ff047b82 */ /* 0x000e700000000a00 */
[----:B------:R-:W2:Y:S08]  /*11f0*/  LDC.64 R2, c[0x0][0xb18] ;  /* 0x0002c600ff027b82 */ /* 0x000eb00000000a00 */
[----:B------:R-:W4:Y:S08]  /*1200*/  LDC R6, c[0x0][0xb20] ;  /* 0x0002c800ff067b82 */ /* 0x000f300000000800 */
[----:B------:R-:W3:Y:S01]  /*1210*/  LDC R8, c[0x0][0xb0c] ;  /* 0x0002c300ff087b82 */ /* 0x000ee20000000800 */
[----:B-1----:R-:W-:-:S05]  /*1220*/  IMAD.HI.U32 R4, R19, R4, RZ ;  /* 0x0000000413047227 */ /* 0x002fca00078e00ff */
[----:B------:R-:W-:Y:S01]  /*1230*/  SHF.R.U32.HI R4, RZ, R5, R4 ;  /* 0x00000005ff047219 */ /* 0x000fe20000011604 */
[----:B--2---:R-:W-:Y:S01]  /*1240*/  IMAD.HI.U32 R3, R16, R3, RZ ;  /* 0x0000000310037227 */ /* 0x004fe200078e00ff */
[----:B------:R-:W-:-:S04]  /*1250*/  ISETP.NE.AND P0, PT, R2, 0x1, PT ;  /* 0x000000010200780c */ /* 0x000fc80003f05270 */
[----:B----4-:R-:W-:-:S04]  /*1260*/  SHF.R.U32.HI R3, RZ, R6, R3 ;  /* 0x00000006ff037219 */ /* 0x010fc80000011603 */
[----:B------:R-:W-:Y:S02]  /*1270*/  SEL R3, R16, R3, !P0 ;  /* 0x0000000310037207 */ /* 0x000fe40004000000 */
[----:B---3--:R-:W-:-:S04]  /*1280*/  ISETP.NE.AND P1, PT, R8, 0x1, PT ;  /* 0x000000010800780c */ /* 0x008fc80003f25270 */
[----:B------:R-:W-:-:S05]  /*1290*/  SEL R4, R19, R4, !P1 ;  /* 0x0000000413047207 */ /* 0x000fca0004800000 */
[----:B------:R-:W-:Y:S02]  /*12a0*/  IMAD.IADD R5, R3, 0x1, -R4 ;  /* 0x0000000103057824 */ /* 0x000fe400078e0a04 */
[----:B------:R-:W-:Y:S02]  /*12b0*/  IMAD.IADD R3, R4, 0x1, -R3 ;  /* 0x0000000104037824 */ /* 0x000fe400078e0a03 */
[----:B------:R-:W-:Y:S02]  /*12c0*/  IMAD R19, R5, R8, R19 ;  /* 0x0000000805137224 */ /* 0x000fe400078e0213 */
[----:B------:R-:W-:-:S07]  /*12d0*/  IMAD R16, R3, R2, R16 ;  /* 0x0000000203107224 */ /* 0x000fce00078e0210 */
.L_x_16:
[----:B------:R-:W-:Y:S01]  /*12e0*/  BAR.SYNC.DEFER_BLOCKING 0x0 ;  /* 0x0000000000007b1d */ /* 0x000fe20000010000 */
[----:B------:R-:W-:Y:S01]  /*12f0*/  UISETP.NE.AND UP1, UPT, UR8, 0x2, UPT ;  /* 0x000000020800788c */ /* 0x000fe2000bf25270 */
[----:B------:R-:W-:Y:S02]  /*1300*/  ISETP.NE.OR P5, PT, R0, 0x2, !P5 ;  /* 0x000000020000780c */ /* 0x000fe40006fa5670 */
[----:B------:R-:W-:-:S06]  /*1310*/  LOP3.LUT R2, R186, 0x1f, RZ, 0xc0, !PT ;  /* 0x0000001fba027812 */ /* 0x000fcc00078ec0ff */
[----:B------:R-:W-:Y:S05]  /*1320*/  BRA.U UP1, `(.L_x_17) ;  /* 0x0000001901e47547 */ /* 0x000fea000b800000 */
[----:B------:R-:W1:Y:S01]  /*1330*/  LDCU UR6, c[0x0][0x388] ;  /* 0x00007100ff0677ac */ /* 0x000e620008000800 */
[----:B------:R-:W2:Y:S01]  /*1340*/  LDC R11, c[0x0][0x370] ;  /* 0x0000dc00ff0b7b82 */ /* 0x000ea20000000800 */
[----:B------:R-:W-:Y:S01]  /*1350*/  PLOP3.LUT P0, PT, PT, PT, UP2, 0x80, 0x8 ;  /* 0x000000000008781c */ /* 0x000fe20003f0f028 */
[----:B------:R-:W-:Y:S01]  /*1360*/  IMAD.MOV.U32 R12, RZ, RZ, RZ ;  /* 0x000000ffff0c7224 */ /* 0x000fe200078e00ff */
[----:B------:R-:W4:Y:S01]  /*1370*/  LDCU UR4, c[0x0][0x38c] ;  /* 0x00007180ff0477ac */ /* 0x000f220008000800 */
[----:B------:R-:W-:Y:S02]  /*1380*/  ISETP.EQ.OR P4, PT, R2, RZ, P5 ;  /* 0x000000ff0200720c */ /* 0x000fe40002f82670 */
[----:B------:R-:W-:Y:S01]  /*1390*/  PLOP3.LUT P0, PT, P0, PT, PT, 0x8, 0x80 ;  /* 0x000000000080781c */ /* 0x000fe2000070e170 */
[----:B------:R-:W3:Y:S01]  /*13a0*/  LDCU UR35, c[0x0][0x390] ;  /* 0x00007200ff2377ac */ /* 0x000ee20008000800 */
[----:B------:R-:W2:Y:S01]  /*13b0*/  LDC R0, c[0x0][0x374] ;  /* 0x0000dd00ff007b82 */ /* 0x000ea20000000800 */
[----:B------:R-:W2:Y:S01]  /*13c0*/  LDCU.64 UR36, c[0x0][0x348] ;  /* 0x00006900ff2477ac */ /* 0x000ea20008000a00 */
[----:B------:R-:W-:Y:S01]  /*13d0*/  UMOV UR33, 0x1 ;  /* 0x0000000100217882 */ /* 0x000fe20000000000 */
[----:B------:R-:W-:Y:S01]  /*13e0*/  UMOV UR32, URZ ;  /* 0x000000ff00207c82 */ /* 0x000fe20008000000 */
[----:B-1----:R-:W-:Y:S01]  /*13f0*/  UIADD3 UR6, UPT, UPT, UR6, 0x3f, URZ ;  /* 0x0000003f06067890 */ /* 0x002fe2000fffe0ff */
[----:B------:R-:W-:Y:S01]  /*1400*/  UMOV UR20, URZ ;  /* 0x000000ff00147c82 */ /* 0x000fe20008000000 */
[----:B------:R-:W-:-:S02]  /*1410*/  UMOV UR31, URZ ;  /* 0x000000ff001f7c82 */ /* 0x000fc40008000000 */
[----:B------:R-:W-:-:S04]  /*1420*/  USHF.R.S32.HI UR5, URZ, 0x1f, UR6 ;  /* 0x0000001fff057899 */ /* 0x000fc80008011406 */
[----:B------:R-:W-:-:S04]  /*1430*/  ULEA.HI UR5, UR5, UR6, URZ, 0x6 ;  /* 0x0000000605057291 */ /* 0x000fc8000f8f30ff */
[----:B------:R-:W-:-:S04]  /*1440*/  USHF.R.S32.HI UR5, URZ, 0x6, UR5 ;  /* 0x00000006ff057899 */ /* 0x000fc80008011405 */
[----:B----4-:R-:W-:-:S04]  /*1450*/  UIMAD UR4, UR5, UR4, URZ ;  /* 0x00000004050472a4 */ /* 0x010fc8000f8e02ff */
[----:B---3--:R-:W-:-:S04]  /*1460*/  UIMAD UR35, UR4, UR35, URZ ;  /* 0x00000023042372a4 */ /* 0x008fc8000f8e02ff */
[----:B------:R-:W-:Y:S02]  /*1470*/  UISETP.NE.AND UP1, UPT, UR35, URZ, UPT ;  /* 0x000000ff2300728c */ /* 0x000fe4000bf25270 */
[----:B------:R-:W-:-:S04]  /*1480*/  UISETP.LT.U32.AND UP0, UPT, UR35, 0xc, UPT ;  /* 0x0000000c2300788c */ /* 0x000fc8000bf01070 */
[----:B------:R-:W-:-:S04]  /*1490*/  USEL UR34, UR35, 0xc, UP0 ;  /* 0x0000000c23227887 */ /* 0x000fc80008000000 */
[----:B------:R-:W-:Y:S02]  /*14a0*/  UIADD3 UR23, UPT, UPT, UR34, -0x1, URZ ;  /* 0xffffffff22177890 */ /* 0x000fe4000fffe0ff */
[----:B------:R-:W-:Y:S02]  /*14b0*/  @!UP1 UIADD3 UR23, UPT, UPT, UR34, URZ, URZ ;  /* 0x000000ff22179290 */ /* 0x000fe4000fffe0ff */
[----:B------:R-:W-:Y:S02]  /*14c0*/  UIADD3 UR34, UPT, UPT, UR35, -UR34, URZ ;  /* 0x8000002223227290 */ /* 0x000fe4000fffe0ff */
[----:B--2---:R-:W-:-:S12]  /*14d0*/  UIADD3 UR23, UPT, UPT, UR23, 0x1, URZ ;  /* 0x0000000117177890 */ /* 0x004fd8000fffe0ff */
.L_x_33:
[----:B------:R-:W1:Y:S01]  /*14e0*/  S2UR UR22, SR_CgaCtaId ;  /* 0x00000000001679c3 */ /* 0x000e620000008800 */
[----:B------:R-:W-:Y:S01]  /*14f0*/  UMOV UR4, 0x400 ;  /* 0x0000040000047882 */ /* 0x000fe20000000000 */
[----:B------:R-:W-:Y:S01]  /*1500*/  IMAD.U32 R2, RZ, RZ, UR33 ;  /* 0x00000021ff027e24 */ /* 0x000fe2000f8e00ff */
[----:B------:R-:W-:Y:S01]  /*1510*/  UISETP.NE.AND UP0, UPT, UR35, URZ, UPT ;  /* 0x000000ff2300728c */ /* 0x000fe2000bf05270 */
[----:B------:R-:W-:Y:S01]  /*1520*/  R2UR UR27, R16 ;  /* 0x00000000101b72ca */ /* 0x000fe200000e0000 */
[----:B------:R-:W-:Y:S01]  /*1530*/  IMAD.SHL.U32 R19, R19, 0x80, RZ ;  /* 0x0000008013137824 */ /* 0x000fe200078e00ff */
[----:B------:R-:W-:Y:S01]  /*1540*/  UMOV UR30, URZ ;  /* 0x000000ff001e7c82 */ /* 0x000fe20008000000 */
[----:B------:R-:W-:Y:S01]  /*1550*/  SHF.L.U32 R2, R2, 0x1f, RZ ;  /* 0x0000001f02027819 */ /* 0x000fe200000006ff */
[----:B------:R-:W-:Y:S01]  /*1560*/  UMOV UR29, URZ ;  /* 0x000000ff001d7c82 */ /* 0x000fe20008000000 */
[----:B------:R-:W-:-:S08]  /*1570*/  UMOV UR28, URZ ;  /* 0x000000ff001c7c82 */ /* 0x000fd00008000000 */
[----:B------:R-:W-:Y:S02]  /*1580*/  USHF.L.U32 UR27, UR27, 0x7, URZ ;  /* 0x000000071b1b7899 */ /* 0x000fe400080006ff */
[----:B-1----:R-:W-:-:S04]  /*1590*/  ULEA UR22, UR22, UR4, 0x18 ;  /* 0x0000000416167291 */ /* 0x002fc8000f8ec0ff */
[----:B------:R-:W-:-:S09]  /*15a0*/  ULEA UR4, UR32, UR22, 0x3 ;  /* 0x0000001620047291 */ /* 0x000fd2000f8e18ff */
[----:B--2---:R1:W2:Y:S01]  /*15b0*/  SYNCS.PHASECHK.TRANS64.TRYWAIT P2, [UR4+0x60], R2 ;  /* 0x00006002ff0075a7 */ /* 0x0042a20008041104 */
[----:B---3--:R-:W-:Y:S05]  /*15c0*/  BRA.U !UP0, `(.L_x_18) ;  /* 0x0000000508687547 */ /* 0x008fea000b800000 */
[----:B------:R-:W3:Y:S01]  /*15d0*/  LDC.64 R8, c[0x0][0x480] ;  /* 0x00012000ff087b82 */ /* 0x000ee20000000a00 */
[----:B------:R-:W4:Y:S01]  /*15e0*/  LDCU UR16, c[0x0][0x390] ;  /* 0x00007200ff1077ac */ /* 0x000f220008000800 */
[----:B------:R-:W2:Y:S06]  /*15f0*/  LDCU UR17, c[0x0][0x38c] ;  /* 0x00007180ff1177ac */ /* 0x000eac0008000800 */
[----:B------:R-:W4:Y:S01]  /*1600*/  LDC.64 R6, c[0x0][0x488] ;  /* 0x00012200ff067b82 */ /* 0x000f220000000a00 */
[----:B------:R-:W2:Y:S01]  /*1610*/  LDCU.64 UR14, c[0x0][0x4b8] ;  /* 0x00009700ff0e77ac */ /* 0x000ea20008000a00 */
[----:B------:R-:W-:Y:S01]  /*1620*/  UIADD3 UR31, UPT, UPT, UR23, UR20, URZ ;  /* 0x00000014171f7290 */ /* 0x000fe2000fffe0ff */
[----:B------:R-:W-:-:S05]  /*1630*/  UMOV UR30, URZ ;  /* 0x000000ff001e7c82 */ /* 0x000fca0008000000 */
[----:B-1----:R-:W1:Y:S01]  /*1640*/  LDC.64 R2, c[0x0][0x490] ;  /* 0x00012400ff027b82 */ /* 0x002e620000000a00 */
[----:B------:R-:W-:Y:S01]  /*1650*/  UMOV UR18, UR32 ;  /* 0x0000002000127c82 */ /* 0x000fe20008000000 */
[----:B------:R-:W-:Y:S01]  /*1660*/  UMOV UR28, URZ ;  /* 0x000000ff001c7c82 */ /* 0x000fe20008000000 */
[----:B------:R-:W-:Y:S01]  /*1670*/  UMOV UR29, URZ ;  /* 0x000000ff001d7c82 */ /* 0x000fe20008000000 */
[----:B---3--:R-:W-:Y:S01]  /*1680*/  IMAD.HI.U32 R9, R19, R9, RZ ;  /* 0x0000000913097227 */ /* 0x008fe200078e00ff */
[----:B------:R-:W-:-:S03]  /*1690*/  ISETP.NE.AND P1, PT, R8, 0x1, PT ;  /* 0x000000010800780c */ /* 0x000fc60003f25270 */
[----:B------:R-:W3:Y:S01]  /*16a0*/  LDC.64 R4, c[0x0][0x4b0] ;  /* 0x00012c00ff047b82 */ /* 0x000ee20000000a00 */
[----:B----4-:R-:W-:-:S04]  /*16b0*/  SHF.R.U32.HI R6, RZ, R6, R9 ;  /* 0x00000006ff067219 */ /* 0x010fc80000011609 */
[----:B------:R-:W-:Y:S02]  /*16c0*/  SEL R6, R19, R6, !P1 ;  /* 0x0000000613067207 */ /* 0x000fe40004800000 */
[----:B------:R-:W-:Y:S02]  /*16d0*/  ISETP.NE.AND P1, PT, R7, 0x1, PT ;  /* 0x000000010700780c */ /* 0x000fe40003f25270 */
[C---:B------:R-:W-:Y:S01]  /*16e0*/  R2UR UR4, R6.reuse ;  /* 0x00000000060472ca */ /* 0x040fe200000e0000 */
[----:B-1----:R-:W-:-:S04]  /*16f0*/  IMAD.HI.U32 R2, R6, R2, RZ ;  /* 0x0000000206027227 */ /* 0x002fc800078e00ff */
[----:B------:R-:W-:Y:S01]  /*1700*/  IMAD.MOV R14, RZ, RZ, -R6 ;  /* 0x000000ffff0e7224 */ /* 0x000fe200078e0a06 */
[----:B------:R-:W-:-:S03]  /*1710*/  SHF.R.U32.HI R2, RZ, R3, R2 ;  /* 0x00000003ff027219 */ /* 0x000fc60000011602 */
[----:B------:R-:W-:Y:S01]  /*1720*/  IMAD R14, R8, R14, R19 ;  /* 0x0000000e080e7224 */ /* 0x000fe200078e0213 */
[----:B------:R-:W-:Y:S01]  /*1730*/  R2UR UR13, R2 ;  /* 0x00000000020d72ca */ /* 0x000fe200000e0000 */
[----:B------:R-:W-:Y:S01]  /*1740*/  VOTEU.ANY UP0, P1 ;  /* 0x0000000000ff7886 */ /* 0x000fe20000800100 */
[----:B------:R-:W1:Y:S01]  /*1750*/  LDC.64 R2, c[0x0][0x4d0] ;  /* 0x00013400ff027b82 */ /* 0x000e620000000a00 */
[----:B---3--:R-:W-:Y:S02]  /*1760*/  R2UR UR8, R4 ;  /* 0x00000000040872ca */ /* 0x008fe400000e0000 */
[----:B------:R-:W-:Y:S02]  /*1770*/  R2UR UR9, R14 ;  /* 0x000000000e0972ca */ /* 0x000fe400000e0000 */
[----:B------:R-:W-:-:S06]  /*1780*/  R2UR UR6, R5 ;  /* 0x00000000050672ca */ /* 0x000fcc00000e0000 */
[----:B------:R-:W-:Y:S01]  /*1790*/  USEL UR13, UR4, UR13, !UP0 ;  /* 0x0000000d040d7287 */ /* 0x000fe2000c000000 */
[----:B------:R-:W3:Y:S05]  /*17a0*/  LDCU.64 UR4, c[0x0][0x4d8] ;  /* 0x00009b00ff0477ac */ /* 0x000eea0008000a00 */
[----:B------:R-:W-:-:S04]  /*17b0*/  IMAD R9, RZ, RZ, -UR13 ;  /* 0x8000000dff097e24 */ /* 0x000fc8000f8e02ff */
[----:B------:R-:W-:Y:S01]  /*17c0*/  IMAD R9, R7, R9, R6 ;  /* 0x0000000907097224 */ /* 0x000fe200078e0206 */
[----:B-1----:R-:W-:-:S04]  /*17d0*/  R2UR UR11, R2 ;  /* 0x00000000020b72ca */ /* 0x002fc800000e0000 */
[----:B------:R-:W-:Y:S02]  /*17e0*/  R2UR UR7, R9 ;  /* 0x00000000090772ca */ /* 0x000fe400000e0000 */
[----:B------:R-:W-:-:S07]  /*17f0*/  R2UR UR12, R3 ;  /* 0x00000000030c72ca */ /* 0x000fce00000e0000 */
[----:B------:R-:W-:-:S06]  /*1800*/  UIMAD UR11, UR9, UR8, UR11 ;  /* 0x00000008090b72a4 */ /* 0x000fcc000f8e020b */
[----:B--23--:R-:W-:-:S12]  /*1810*/  UIMAD UR12, UR7, UR6, UR12 ;  /* 0x00000006070c72a4 */ /* 0x00cfd8000f8e020c */
.L_x_23:
[----:B------:R-:W-:Y:S01]  /*1820*/  @!P5 MOV R3, 0x4000 ;  /* 0x000040000003d802 */ /* 0x000fe20000000f00 */
[----:B------:R-:W-:Y:S01]  /*1830*/  ULEA UR9, UR18, UR22, 0x3 ;  /* 0x0000001612097291 */ /* 0x000fe2000f8e18ff */
[----:B----4-:R-:W-:Y:S11]  /*1840*/  @P2 BRA `(.L_x_19) ;  /* 0x0000000000102947 */ /* 0x010ff60003800000 */
[----:B------:R-:W-:Y:S04]  /*1850*/  MOV R2, UR33 ;  /* 0x0000002100027c02 */ /* 0x000fe80008000f00 */
[----:B------:R-:W-:Y:S04]  /*1860*/  SHF.L.U32 R5, R2, 0x1f, RZ ;  /* 0x0000001f02057819 */ /* 0x000fe800000006ff */
[----:B------:R-:W1:Y:S02]  /*1870*/  SYNCS.PHASECHK.TRANS64.TRYWAIT P1, [UR9+0x60], R5 ;  /* 0x00006005ff0075a7 */ /* 0x000e640008021109 */
[----:B-1----:R-:W-:Y:S05]  /*1880*/  @!P1 BRA `(.L_x_20) ;  /* 0x00000070004c9947 */ /* 0x002fea0003800000 */
.L_x_19:
[----:B------:R2:W-:Y:S01]  /*1890*/  @!P5 SYNCS.ARRIVE.TRANS64 RZ, [UR9], R3 ;  /* 0x00000003ffffd9a7 */ /* 0x0005e20008000009 */
[----:B------:R-:W-:Y:S04]  /*18a0*/  BSSY.RECONVERGENT B0, `(.L_x_21) ;  /* 0x0000003000007945 */ /* 0x000fe80003800200 */
[----:B------:R-:W-:Y:S05]  /*18b0*/  @P4 BRA `(.L_x_22) ;  /* 0x0000000000044947 */ /* 0x000fea0003800000 */
[----:B------:R-:W-:Y:S05]  /*18c0*/  BPT.TRAP 0x1 ;  /* 0x000000040000795c */ /* 0x000fea0000300000 */
.L_x_22:
[----:B------:R-:W-:Y:S05]  /*18d0*/  BSYNC.RECONVERGENT B0 ;  /* 0x0000000000007941 */ /* 0x000fea0003800200 */
.L_x_21:
[----:B------:R-:W-:Y:S02]  /*18e0*/  UIADD3 UR32, UPT, UPT, UR18, 0x1, URZ ;  /* 0x0000000112207890 */ /* 0x000fe4000fffe0ff */
[----:B------:R-:W-:Y:S02]  /*18f0*/  UIMAD UR7, UR28, UR14, UR4 ;  /* 0x0000000e1c0772a4 */ /* 0x000fe4000f8e0204 */
[----:B------:R-:W-:Y:S02]  /*1900*/  UISETP.NE.AND UP0, UPT, UR32, 0xc, UPT ;  /* 0x0000000c2000788c */ /* 0x000fe4000bf05270 */
[----:B------:R-:W-:Y:S02]  /*1910*/  UIMAD UR6, UR29, UR15, UR5 ;  /* 0x0000000f1d0672a4 */ /* 0x000fe4000f8e0205 */
[----:B------:R-:W-:Y:S02]  /*1920*/  USEL UR8, URZ, 0x1, UP0 ;  /* 0x00000001ff087887 */ /* 0x000fe40008000000 */
[----:B------:R-:W-:Y:S02]  /*1930*/  USEL UR32, UR32, URZ, UP0 ;  /* 0x000000ff20207287 */ /* 0x000fe40008000000 */
[----:B------:R-:W-:Y:S02]  /*1940*/  ULOP3.LUT UR33, UR33, UR8, URZ, 0x3c, !UPT ;  /* 0x0000000821217292 */ /* 0x000fe4000f8e3cff */
[----:B------:R-:W-:Y:S02]  /*1950*/  ULEA UR8, UR32, UR22, 0x3 ;  /* 0x0000001620087291 */ /* 0x000fe4000f8e18ff */
[----:B------:R-:W-:Y:S02]  /*1960*/  ULEA UR21, UR18, UR22, 0xd ;  /* 0x0000001612157291 */ /* 0x000fe4000f8e68ff */
[----:B------:R-:W-:Y:S01]  /*1970*/  UIADD3 UR44, UP1, UPT, UR36, 0x80, URZ ;  /* 0x00000080242c7890 */ /* 0x000fe2000ff3e0ff */
[----:B-1----:R-:W-:Y:S01]  /*1980*/  MOV R2, UR33 ;  /* 0x0000002100027c02 */ /* 0x002fe20008000f00 */
[----:B------:R-:W-:Y:S02]  /*1990*/  UPRMT UR42, UR7, 0x40, UR6 ;  /* 0x00000040072a7896 */ /* 0x000fe40008000006 */
[----:B------:R-:W-:Y:S01]  /*19a0*/  UIADD3 UR24, UPT, UPT, UR21, 0x20400, URZ ;  /* 0x0002040015187890 */ /* 0x000fe2000fffe0ff */
[----:B--2---:R-:W-:Y:S01]  /*19b0*/  SHF.L.U32 R3, R2, 0x1f, RZ ;  /* 0x0000001f02037819 */ /* 0x004fe200000006ff */
[----:B------:R-:W-:Y:S02]  /*19c0*/  USHF.L.U32 UR10, UR30, 0x6, URZ ;  /* 0x000000061e0a7899 */ /* 0x000fe400080006ff */
[----:B------:R-:W-:Y:S01]  /*19d0*/  UIADD3.X UR45, UPT, UPT, URZ, UR37, URZ, UP1, !UPT ;  /* 0x00000025ff2d7290 */ /* 0x000fe20008ffe4ff */
[----:B------:R3:W4:Y:S01]  /*19e0*/  SYNCS.PHASECHK.TRANS64.TRYWAIT P2, [UR8+0x60], R3 ;  /* 0x00006003ff0075a7 */ /* 0x0007220008041108 */
[----:B------:R-:W-:Y:S02]  /*19f0*/  UIADD3 UR8, UPT, UPT, UR21, 0x8400, URZ ;  /* 0x0000840015087890 */ /* 0x000fe4000fffe0ff */
[----:B------:R-:W-:Y:S02]  /*1a00*/  UPRMT UR21, UR42, 0x5410, URZ ;  /* 0x000054102a157896 */ /* 0x000fe400080000ff */
[----:B------:R-:W-:Y:S02]  /*1a10*/  UIADD3 UR40, UP0, UPT, UR36, 0x180, URZ ;  /* 0x0000018024287890 */ /* 0x000fe4000ff1e0ff */
[----:B------:R-:W-:Y:S02]  /*1a20*/  UIADD3 UR19, UPT, UPT, UR28, 0x1, URZ ;  /* 0x000000011c137890 */ /* 0x000fe4000fffe0ff */
[----:B------:R-:W-:Y:S02]  /*1a30*/  UIADD3.X UR41, UPT, UPT, URZ, UR37, URZ, UP0, !UPT ;  /* 0x00000025ff297290 */ /* 0x000fe400087fe4ff */
[----:B------:R-:W-:Y:S01]  /*1a40*/  UISETP.NE.AND UP2, UPT, UR19, UR17, UPT ;  /* 0x000000111300728c */ /* 0x000fe2000bf45270 */
[----:B------:R-:W-:Y:S01]  /*1a50*/  UTMALDG.4D.IM2COL [UR8], [UR44], UR21 ;  /* 0x000000082c0073b4 */ /* 0x000fe20008058015 */
[----:B------:R-:W-:Y:S02]  /*1a60*/  UIADD3 UR18, UPT, UPT, UR29, 0x1, URZ ;  /* 0x000000011d127890 */ /* 0x000fe4000fffe0ff */
[----:B------:R-:W-:Y:S02]  /*1a70*/  UIADD3 UR20, UPT, UPT, UR20, 0x1, URZ ;  /* 0x0000000114147890 */ /* 0x000fe4000fffe0ff */
[----:B------:R-:W-:Y:S01]  /*1a80*/  UIADD3 UR42, UPT, UPT, UR30, 0x1, URZ ;  /* 0x000000011e2a7890 */ /* 0x000fe2000fffe0ff */
[----:B------:R-:W-:Y:S01]  /*1a90*/  UMOV UR38, 0x0 ;  /* 0x0000000000267882 */ /* 0x000fe20000000000 */
[----:B------:R-:W-:Y:S01]  /*1aa0*/  UMOV UR39, 0x10000000 ;  /* 0x1000000000277882 */ /* 0x000fe20000000000 */
[----:B------:R-:W-:Y:S02]  /*1ab0*/  UMOV UR25, UR9 ;  /* 0x0000000900197c82 */ /* 0x000fe40008000000 */
[----:B------:R-:W-:Y:S01]  /*1ac0*/  @UP2 UIADD3 UR18, UPT, UPT, UR29, URZ, URZ ;  /* 0x000000ff1d122290 */ /* 0x000fe2000fffe0ff */
[----:B------:R-:W-:Y:S03]  /*1ad0*/  UMOV UR26, UR10 ;  /* 0x0000000a001a7c82 */ /* 0x000fe60008000000 */
[----:B------:R-:W-:Y:S01]  /*1ae0*/  UISETP.NE.AND UP0, UPT, UR18, UR16, UPT ;  /* 0x000000101200728c */ /* 0x000fe2000bf05270 */
[----:B------:R1:W-:Y:S10]  /*1af0*/  UTMALDG.4D [UR24], [UR40], desc[UR38] ;  /* 0x00002618280075b4 */ /* 0x0003f40008019000 */
[----:B------:R-:W-:Y:S07]  /*1b00*/  @UP0 UIADD3 UR42, UPT, UPT, UR30, URZ, URZ ;  /* 0x000000ff1e2a0290 */ /* 0x000fee000fffe0ff */
[----:B------:R-:W-:Y:S01]  /*1b10*/  UMOV UR30, UR42 ;  /* 0x0000002a001e7c82 */ /* 0x000fe20008000000 */
[----:B-1----:R-:W-:Y:S02]  /*1b20*/  USEL UR29, UR18, URZ, UP0 ;  /* 0x000000ff121d7287 */ /* 0x002fe40008000000 */
[----:B------:R-:W-:Y:S02]  /*1b30*/  UISETP.NE.AND UP0, UPT, UR20, UR31, UPT ;  /* 0x0000001f1400728c */ /* 0x000fe4000bf05270 */
[----:B------:R-:W-:Y:S01]  /*1b40*/  USEL UR28, UR19, URZ, UP2 ;  /* 0x000000ff131c7287 */ /* 0x000fe20009000000 */
[----:B------:R-:W-:Y:S06]  /*1b50*/  UMOV UR18, UR32 ;  /* 0x0000002000127c82 */ /* 0x000fec0008000000 */
[----:B---3--:R-:W-:Y:S05]  /*1b60*/  BRA.U UP0, `(.L_x_23) ;  /* 0xfffffffd002c7547 */ /* 0x008fea000b83ffff */
.L_x_18:
[----:B------:R-:W-:Y:S01]  /*1b70*/  ULEA UR4, UR32, UR22, 0x3 ;  /* 0x0000001620047291 */ /* 0x000fe2000f8e18ff */
[----:B-1----:R-:W-:Y:S01]  /*1b80*/  MOV R2, UR33 ;  /* 0x0000002100027c02 */ /* 0x002fe20008000f00 */
[----:B------:R-:W-:Y:S01]  /*1b90*/  @!P0 SYNCS.ARRIVE.TRANS64.A1T0 RZ, [UR22+0xe8], RZ ;  /* 0x0000e8ffffff89a7 */ /* 0x000fe20008100016 */
[----:B------:R-:W-:Y:S02]  /*1ba0*/  UISETP.GE.AND UP0, UPT, UR34, 0x1, UPT ;  /* 0x000000012200788c */ /* 0x000fe4000bf06270 */
[----:B------:R-:W-:-:S04]  /*1bb0*/  SHF.L.U32 R2, R2, 0x1f, RZ ;  /* 0x0000001f02027819 */ /* 0x000fc800000006ff */
[----:B------:R1:W3:Y:S03]  /*1bc0*/  SYNCS.PHASECHK.TRANS64.TRYWAIT P1, [UR4+0x60], R2 ;  /* 0x00006002ff0075a7 */ /* 0x0002e60008021104 */
[----:B------:R-:W-:Y:S05]  /*1bd0*/  BRA.U !UP0, `(.L_x_24) ;  /* 0x0000000508707547 */ /* 0x000fea000b800000 */
[----:B------:R-:W4:Y:S01]  /*1be0*/  LDC.64 R8, c[0x0][0x480] ;  /* 0x00012000ff087b82 */ /* 0x000f220000000a00 */
[----:B------:R-:W2:Y:S01]  /*1bf0*/  LDCU UR25, c[0x0][0x390] ;  /* 0x00007200ff1977ac */ /* 0x000ea20008000800 */
[----:B------:R-:W2:Y:S06]  /*1c00*/  LDCU UR26, c[0x0][0x38c] ;  /* 0x00007180ff1a77ac */ /* 0x000eac0008000800 */
[----:B------:R-:W4:Y:S01]  /*1c10*/  LDC.64 R6, c[0x0][0x488] ;  /* 0x00012200ff067b82 */ /* 0x000f220000000a00 */
[----:B------:R-:W2:Y:S01]  /*1c20*/  LDCU.64 UR14, c[0x0][0x4b8] ;  /* 0x00009700ff0e77ac */ /* 0x000ea20008000a00 */
[----:B------:R-:W-:Y:S01]  /*1c30*/  UIADD3 UR31, UPT, UPT, UR34, UR31, URZ ;  /* 0x0000001f221f7290 */ /* 0x000fe2000fffe0ff */
[----:B------:R-:W-:-:S05]  /*1c40*/  UMOV UR40, UR34 ;  /* 0x0000002200287c82 */ /* 0x000fca0008000000 */
[----:B-1----:R-:W1:Y:S01]  /*1c50*/  LDC.64 R2, c[0x0][0x490] ;  /* 0x00012400ff027b82 */ /* 0x002e620000000a00 */
[----:B------:R-:W-:Y:S01]  /*1c60*/  UMOV UR38, UR32 ;  /* 0x0000002000267c82 */ /* 0x000fe20008000000 */
[----:B----4-:R-:W-:Y:S01]  /*1c70*/  IMAD.HI.U32 R9, R19, R9, RZ ;  /* 0x0000000913097227 */ /* 0x010fe200078e00ff */
[----:B------:R-:W-:-:S05]  /*1c80*/  ISETP.NE.AND P0, PT, R8, 0x1, PT ;  /* 0x000000010800780c */ /* 0x000fca0003f05270 */
[----:B------:R-:W4:Y:S01]  /*1c90*/  LDC.64 R4, c[0x0][0x4b0] ;  /* 0x00012c00ff047b82 */ /* 0x000f220000000a00 */
[----:B------:R-:W-:-:S04]  /*1ca0*/  SHF.R.U32.HI R6, RZ, R6, R9 ;  /* 0x00000006ff067219 */ /* 0x000fc80000011609 */
        /* <DEDUP_REMOVED lines=10> */
[----:B----4-:R-:W-:Y:S02]  /*1d50*/  R2UR UR8, R4 ;  /* 0x00000000040872ca */ /* 0x010fe400000e0000 */
[----:B------:R-:W-:Y:S02]  /*1d60*/  R2UR UR9, R9 ;  /* 0x00000000090972ca */ /* 0x000fe400000e0000 */
[----:B------:R-:W-:-:S06]  /*1d70*/  R2UR UR6, R5 ;  /* 0x00000000050672ca */ /* 0x000fcc00000e0000 */
[----:B------:R-:W-:Y:S01]  /*1d80*/  USEL UR13, UR4, UR13, !UP0 ;  /* 0x0000000d040d7287 */ /* 0x000fe2000c000000 */
[----:B------:R-:W4:Y:S05]  /*1d90*/  LDCU.64 UR4, c[0x0][0x4d8] ;  /* 0x00009b00ff0477ac */ /* 0x000f2a0008000a00 */
[----:B------:R-:W-:-:S04]  /*1da0*/  IMAD R14, RZ, RZ, -UR13 ;  /* 0x8000000dff0e7e24 */ /* 0x000fc8000f8e02ff */
[----:B------:R-:W-:Y:S01]  /*1db0*/  IMAD R14, R7, R14, R6 ;  /* 0x0000000e070e7224 */ /* 0x000fe200078e0206 */
[----:B-1----:R-:W-:-:S04]  /*1dc0*/  R2UR UR11, R2 ;  /* 0x00000000020b72ca */ /* 0x002fc800000e0000 */
[----:B------:R-:W-:Y:S02]  /*1dd0*/  R2UR UR7, R14 ;  /* 0x000000000e0772ca */ /* 0x000fe400000e0000 */
[----:B------:R-:W-:-:S07]  /*1de0*/  R2UR UR12, R3 ;  /* 0x00000000030c72ca */ /* 0x000fce00000e0000 */
[----:B------:R-:W-:-:S06]  /*1df0*/  UIMAD UR11, UR9, UR8, UR11 ;  /* 0x00000008090b72a4 */ /* 0x000fcc000f8e020b */
[----:B--2-4-:R-:W-:-:S12]  /*1e00*/  UIMAD UR12, UR7, UR6, UR12 ;  /* 0x00000006070c72a4 */ /* 0x014fd8000f8e020c */
.L_x_29:
[----:B------:R-:W-:Y:S01]  /*1e10*/  @!P5 MOV R3, 0x4000 ;  /* 0x000040000003d802 */ /* 0x000fe20000000f00 */
[----:B------:R-:W-:Y:S01]  /*1e20*/  ULEA UR9, UR38, UR22, 0x3 ;  /* 0x0000001626097291 */ /* 0x000fe2000f8e18ff */
[----:B--23--:R-:W-:Y:S11]  /*1e30*/  @P1 BRA `(.L_x_25) ;  /* 0x0000000000101947 */ /* 0x00cff60003800000 */
[----:B------:R-:W-:Y:S04]  /*1e40*/  MOV R2, UR33 ;  /* 0x0000002100027c02 */ /* 0x000fe80008000f00 */
[----:B------:R-:W-:Y:S04]  /*1e50*/  SHF.L.U32 R5, R2, 0x1f, RZ ;  /* 0x0000001f02057819 */ /* 0x000fe800000006ff */
[----:B------:R-:W1:Y:S02]  /*1e60*/  SYNCS.PHASECHK.TRANS64.TRYWAIT P0, [UR9+0x60], R5 ;  /* 0x00006005ff0075a7 */ /* 0x000e640008001109 */
[----:B-1----:R-:W-:Y:S05]  /*1e70*/  @!P0 BRA `(.L_x_26) ;  /* 0x0000006800e88947 */ /* 0x002fea0003800000 */
.L_x_25:
[----:B------:R2:W-:Y:S01]  /*1e80*/  @!P5 SYNCS.ARRIVE.TRANS64 RZ, [UR9], R3 ;  /* 0x00000003ffffd9a7 */ /* 0x0005e20008000009 */
[----:B------:R-:W-:Y:S04]  /*1e90*/  BSSY.RECONVERGENT B0, `(.L_x_27) ;  /* 0x0000003000007945 */ /* 0x000fe80003800200 */
[----:B------:R-:W-:Y:S05]  /*1ea0*/  @P4 BRA `(.L_x_28) ;  /* 0x0000000000044947 */ /* 0x000fea0003800000 */
[----:B------:R-:W-:Y:S05]  /*1eb0*/  BPT.TRAP 0x1 ;  /* 0x000000040000795c */ /* 0x000fea0000300000 */
.L_x_28:
[----:B------:R-:W-:Y:S05]  /*1ec0*/  BSYNC.RECONVERGENT B0 ;  /* 0x0000000000007941 */ /* 0x000fea0003800200 */
.L_x_27:
        /* <DEDUP_REMOVED lines=8> */
[----:B------:R-:W-:Y:S02]  /*1f50*/  UIADD3 UR39, UPT, UPT, UR28, 0x1, URZ ;  /* 0x000000011c277890 */ /* 0x000fe4000fffe0ff */
[----:B------:R-:W-:Y:S01]  /*1f60*/  UIADD3 UR46, UP1, UPT, UR36, 0x80, URZ ;  /* 0x00000080242e7890 */ /* 0x000fe2000ff3e0ff */
[----:B-1----:R-:W-:Y:S01]  /*1f70*/  MOV R2, UR33 ;  /* 0x0000002100027c02 */ /* 0x002fe20008000f00 */
[----:B------:R-:W-:Y:S02]  /*1f80*/  ULEA UR16, UR38, UR22, 0xd ;  /* 0x0000001626107291 */ /* 0x000fe4000f8e68ff */
[----:B------:R-:W-:Y:S01]  /*1f90*/  UPRMT UR41, UR6, 0x40, UR7 ;  /* 0x0000004006297896 */ /* 0x000fe20008000007 */
[----:B--2---:R-:W-:Y:S01]  /*1fa0*/  SHF.L.U32 R3, R2, 0x1f, RZ ;  /* 0x0000001f02037819 */ /* 0x004fe200000006ff */
[----:B------:R-:W-:Y:S02]  /*1fb0*/  UISETP.NE.AND UP2, UPT, UR39, UR26, UPT ;  /* 0x0000001a2700728c */ /* 0x000fe4000bf45270 */
[----:B------:R-:W-:Y:S01]  /*1fc0*/  USHF.L.U32 UR10, UR30, 0x6, URZ ;  /* 0x000000061e0a7899 */ /* 0x000fe200080006ff */
[----:B------:R1:W2:Y:S01]  /*1fd0*/  SYNCS.PHASECHK.TRANS64.TRYWAIT P1, [UR8+0x60], R3 ;  /* 0x00006003ff0075a7 */ /* 0x0002a20008021108 */
[----:B------:R-:W-:Y:S02]  /*1fe0*/  UIADD3.X UR47, UPT, UPT, URZ, UR37, URZ, UP1, !UPT ;  /* 0x00000025ff2f7290 */ /* 0x000fe40008ffe4ff */
[----:B------:R-:W-:Y:S02]  /*1ff0*/  UIADD3 UR8, UPT, UPT, UR16, 0x8400, URZ ;  /* 0x0000840010087890 */ /* 0x000fe4000fffe0ff */
[----:B------:R-:W-:Y:S02]  /*2000*/  UPRMT UR48, UR41, 0x5410, URZ ;  /* 0x0000541029307896 */ /* 0x000fe400080000ff */
[----:B------:R-:W-:Y:S02]  /*2010*/  UIADD3 UR44, UP0, UPT, UR36, 0x180, URZ ;  /* 0x00000180242c7890 */ /* 0x000fe4000ff1e0ff */
[----:B------:R-:W-:Y:S02]  /*2020*/  UIADD3 UR16, UPT, UPT, UR16, 0x20400, URZ ;  /* 0x0002040010107890 */ /* 0x000fe4000fffe0ff */
[----:B------:R-:W-:Y:S02]  /*2030*/  UIADD3.X UR45, UPT, UPT, URZ, UR37, URZ, UP0, !UPT ;  /* 0x00000025ff2d7290 */ /* 0x000fe400087fe4ff */
[----:B------:R-:W-:Y:S01]  /*2040*/  UIADD3 UR38, UPT, UPT, UR29, 0x1, URZ ;  /* 0x000000011d267890 */ /* 0x000fe2000fffe0ff */
[----:B------:R1:W-:Y:S01]  /*2050*/  UTMALDG.4D.IM2COL [UR8], [UR46], UR48 ;  /* 0x000000082e0073b4 */ /* 0x0003e20008058030 */
[----:B------:R-:W-:Y:S02]  /*2060*/  @UP2 UIADD3 UR38, UPT, UPT, UR29, URZ, URZ ;  /* 0x000000ff1d262290 */ /* 0x000fe4000fffe0ff */
[----:B------:R-:W-:Y:S02]  /*2070*/  UIADD3 UR41, UPT, UPT, UR30, 0x1, URZ ;  /* 0x000000011e297890 */ /* 0x000fe4000fffe0ff */
[----:B------:R-:W-:Y:S02]  /*2080*/  UISETP.NE.AND UP0, UPT, UR38, UR25, UPT ;  /* 0x000000192600728c */ /* 0x000fe4000bf05270 */
[----:B------:R-:W-:Y:S01]  /*2090*/  UIADD3 UR49, UPT, UPT, UR40, -0x1, URZ ;  /* 0xffffffff28317890 */ /* 0x000fe2000fffe0ff */
[----:B------:R-:W-:Y:S01]  /*20a0*/  UMOV UR42, 0x0 ;  /* 0x00000000002a7882 */ /* 0x000fe20000000000 */
[----:B------:R-:W-:Y:S01]  /*20b0*/  UMOV UR43, 0x10000000 ;  /* 0x10000000002b7882 */ /* 0x000fe20000000000 */
[----:B------:R-:W-:Y:S01]  /*20c0*/  UMOV UR19, UR27 ;  /* 0x0000001b00137c82 */ /* 0x000fe20008000000 */
[----:B------:R-:W-:Y:S01]  /*20d0*/  UMOV UR20, UR28 ;  /* 0x0000001c00147c82 */ /* 0x000fe20008000000 */
[----:B------:R-:W-:Y:S01]  /*20e0*/  USEL UR28, UR39, URZ, UP2 ;  /* 0x000000ff271c7287 */ /* 0x000fe20009000000 */
[----:B------:R-:W-:Y:S03]  /*20f0*/  UMOV UR21, UR29 ;  /* 0x0000001d00157c82 */ /* 0x000fe60008000000 */
[----:B------:R-:W-:Y:S02]  /*2100*/  @UP0 UIADD3 UR41, UPT, UPT, UR30, URZ, URZ ;  /* 0x000000ff1e290290 */ /* 0x000fe4000fffe0ff */
[----:B------:R-:W-:Y:S01]  /*2110*/  USEL UR29, UR38, URZ, UP0 ;  /* 0x000000ff261d7287 */ /* 0x000fe20008000000 */
[----:B------:R-:W-:Y:S01]  /*2120*/  UMOV UR17, UR9 ;  /* 0x0000000900117c82 */ /* 0x000fe20008000000 */
[----:B------:R-:W-:Y:S01]  /*2130*/  UMOV UR18, UR10 ;  /* 0x0000000a00127c82 */ /* 0x000fe20008000000 */
[----:B------:R-:W-:Y:S01]  /*2140*/  UISETP.GT.U32.AND UP0, UPT, UR40, 0x1, UPT ;  /* 0x000000012800788c */ /* 0x000fe2000bf04070 */
[----:B------:R1:W-:Y:S01]  /*2150*/  UTMALDG.4D [UR16], [UR44], desc[UR42] ;  /* 0x00002a102c0075b4 */ /* 0x0003e20008019000 */
[----:B------:R-:W-:Y:S01]  /*2160*/  UMOV UR38, UR32 ;  /* 0x0000002000267c82 */ /* 0x000fe20008000000 */
[----:B------:R-:W-:Y:S01]  /*2170*/  UMOV UR40, UR49 ;  /* 0x0000003100287c82 */ /* 0x000fe20008000000 */
[----:B------:R-:W-:Y:S05]  /*2180*/  UMOV UR30, UR41 ;  /* 0x00000029001e7c82 */ /* 0x000fea0008000000 */
[----:B-1----:R-:W-:Y:S05]  /*2190*/  BRA.U UP0, `(.L_x_29) ;  /* 0xfffffffd001c7547 */ /* 0x002fea000b83ffff */
.L_x_24:
[----:B------:R-:W-:Y:S01]  /*21a0*/  SHF.L.U32 R3, R12, 0x1f, RZ ;  /* 0x0000001f0c037819 */ /* 0x000fe200000006ff */
[----:B------:R-:W-:-:S03]  /*21b0*/  NOP ;  /* 0x0000000000007918 */ /* 0x000fc60000000000 */
[----:B------:R-:W4:Y:S02]  /*21c0*/  SYNCS.PHASECHK.TRANS64.TRYWAIT P0, [UR22+0xf0], R3 ;  /* 0x0000f003ff0075a7 */ /* 0x000f240008001116 */
[----:B----4-:R-:W-:Y:S05]  /*21d0*/  @!P0 BRA `(.L_x_30) ;  /* 0x0000006800288947 */ /* 0x010fea0003800000 */
.L_x_110:
[----:B------:R-:W4:Y:S01]  /*21e0*/  LDS.128 R4, [UR22+0x130] ;  /* 0x00013016ff047984 */ /* 0x000f220008000c00 */
[----:B------:R-:W-:Y:S01]  /*21f0*/  UIADD3 UR4, UPT, UPT, UR22, 0xf8, URZ ;  /* 0x000000f816047890 */ /* 0x000fe2000fffe0ff */
[----:B------:R-:W-:Y:S01]  /*2200*/  ISETP.GE.AND P0, PT, R72, 0x1, PT ;  /* 0x000000014800780c */ /* 0x000fe20003f06270 */
[----:B------:R-:W-:Y:S01]  /*2210*/  @!PT LDS RZ, [RZ] ;  /* 0x00000000fffff984 */ /* 0x000fe20000000800 */
[----:B------:R-:W-:Y:S01]  /*2220*/  @!PT LDS RZ, [RZ] ;  /* 0x00000000fffff984 */ /* 0x000fe20000000800 */
[----:B------:R-:W-:Y:S01]  /*2230*/  @!PT LDS RZ, [RZ] ;  /* 0x00000000fffff984 */ /* 0x000fe20000000800 */
[----:B------:R-:W-:Y:S01]  /*2240*/  @!PT LDS RZ, [RZ] ;  /* 0x00000000fffff984 */ /* 0x000fe20000000800 */
[----:B------:R1:W-:Y:S06]  /*2250*/  MEMBAR.ALL.CTA ;  /* 0x0000000000007992 */ /* 0x0003ec0000008000 */
[----:B-1----:R-:W1:Y:S01]  /*2260*/  FENCE.VIEW.ASYNC.S ;  /* 0x00000000000073c6 */ /* 0x002e620000000000 */
[----:B------:R-:W-:-:S09]  /*2270*/  UPRMT UR4, URZ, 0x654, UR4 ;  /* 0x00000654ff047896 */ /* 0x000fd20008000004 */
[----:B-1----:R-:W-:Y:S01]  /*2280*/  SYNCS.ARRIVE.TRANS64.RED.A1T0 RZ, [UR4], RZ ;  /* 0x000000ffffff79a7 */ /* 0x002fe20008100404 */
[----:B----4-:R-:W-:-:S13]  /*2290*/  LOP3.LUT P3, RZ, R6, 0x1, RZ, 0xc0, !PT ;  /* 0x0000000106ff7812 */ /* 0x010fda000786c0ff */
[----:B------:R-:W-:Y:S02]  /*22a0*/  @P3 MOV R13, R4 ;  /* 0x00000004000d3202 */ /* 0x000fe40000000f00 */
[----:B------:R-:W-:Y:S01]  /*22b0*/  @P3 LOP3.LUT R10, R5, 0xffff, RZ, 0xc0, !PT ;  /* 0x0000ffff050a3812 */ /* 0x000fe200078ec0ff */
[----:B------:R-:W-:Y:S06]  /*22c0*/  @!P0 BRA `(.L_x_31) ;  /* 0x0000000000b88947 */ /* 0x000fec0003800000 */
[----:B------:R-:W1:Y:S01]  /*22d0*/  LDC.64 R4, c[0x0][0xb18] ;  /* 0x0002c600ff047b82 */ /* 0x000e620000000a00 */
[----:B--2---:R-:W-:-:S07]  /*22e0*/  ISETP.NE.AND P2, PT, R72, 0x1, PT ;  /* 0x000000014800780c */ /* 0x004fce0003f45270 */
[----:B------:R-:W2:Y:S08]  /*22f0*/  LDC.64 R6, c[0x0][0xb10] ;  /* 0x0002c400ff067b82 */ /* 0x000eb00000000a00 */
[----:B------:R-:W4:Y:S08]  /*2300*/  LDC R8, c[0x0][0xb20] ;  /* 0x0002c800ff087b82 */ /* 0x000f300000000800 */
[----:B------:R-:W3:Y:S01]  /*2310*/  LDC R14, c[0x0][0xb0c] ;  /* 0x0002c300ff0e7b82 */ /* 0x000ee20000000800 */
[----:B-1----:R-:W-:Y:S01]  /*2320*/  IMAD.HI.U32 R9, R0, R5, RZ ;  /* 0x0000000500097227 */ /* 0x002fe200078e00ff */
[----:B------:R-:W-:-:S03]  /*2330*/  ISETP.NE.AND P0, PT, R4, 0x1, PT ;  /* 0x000000010400780c */ /* 0x000fc60003f05270 */
[----:B------:R-:W-:-:S03]  /*2340*/  IMAD.HI.U32 R5, R10, R5, RZ ;  /* 0x000000050a057227 */ /* 0x000fc600078e00ff */
[----:B------:R-:W1:Y:S01]  /*2350*/  LDC.64 R2, c[0x0][0xb28] ;  /* 0x0002ca00ff027b82 */ /* 0x000e620000000a00 */
[----:B--2---:R-:W-:-:S04]  /*2360*/  IMAD.HI.U32 R16, R11, R6, RZ ;  /* 0x000000060b107227 */ /* 0x004fc800078e00ff */
[----:B------:R-:W-:Y:S01]  /*2370*/  IMAD.HI.U32 R18, R13, R6, RZ ;  /* 0x000000060d127227 */ /* 0x000fe200078e00ff */
[----:B------:R-:W-:Y:S02]  /*2380*/  SHF.R.U32.HI R16, RZ, R7, R16 ;  /* 0x00000007ff107219 */ /* 0x000fe40000011610 */
[-C--:B----4-:R-:W-:Y:S02]  /*2390*/  SHF.R.U32.HI R9, RZ, R8.reuse, R9 ;  /* 0x00000008ff097219 */ /* 0x090fe40000011609 */
[----:B------:R-:W-:Y:S02]  /*23a0*/  SHF.R.U32.HI R5, RZ, R8, R5 ;  /* 0x00000008ff057219 */ /* 0x000fe40000011605 */
[----:B------:R-:W-:Y:S02]  /*23b0*/  SEL R9, R0, R9, !P0 ;  /* 0x0000000900097207 */ /* 0x000fe40004000000 */
[----:B------:R-:W-:Y:S02]  /*23c0*/  SHF.R.U32.HI R18, RZ, R7, R18 ;  /* 0x00000007ff127219 */ /* 0x000fe40000011612 */
[----:B---3--:R-:W-:-:S02]  /*23d0*/  ISETP.NE.AND P1, PT, R14, 0x1, PT ;  /* 0x000000010e00780c */ /* 0x008fc40003f25270 */
[----:B------:R-:W-:Y:S02]  /*23e0*/  SEL R5, R10, R5, !P0 ;  /* 0x000000050a057207 */ /* 0x000fe40004000000 */
[----:B------:R-:W-:Y:S02]  /*23f0*/  SEL R15, R11, R16, !P1 ;  /* 0x000000100b0f7207 */ /* 0x000fe40004800000 */
[----:B------:R-:W-:Y:S01]  /*2400*/  SEL R7, R13, R18, !P1 ;  /* 0x000000120d077207 */ /* 0x000fe20004800000 */
[----:B-1----:R-:W-:-:S04]  /*2410*/  IMAD.HI.U32 R16, R9, R2, RZ ;  /* 0x0000000209107227 */ /* 0x002fc800078e00ff */
[----:B------:R-:W-:Y:S01]  /*2420*/  IMAD.HI.U32 R6, R15, R2, RZ ;  /* 0x000000020f067227 */ /* 0x000fe200078e00ff */
[----:B------:R-:W-:-:S04]  /*2430*/  @P2 SHF.R.U32.HI R9, RZ, R3, R16 ;  /* 0x00000003ff092219 */ /* 0x000fc80000011610 */
[----:B------:R-:W-:Y:S01]  /*2440*/  @P2 SHF.R.U32.HI R15, RZ, R3, R6 ;  /* 0x00000003ff0f2219 */ /* 0x000fe20000011606 */
[----:B------:R-:W-:-:S04]  /*2450*/  IMAD R9, R72, R9, RZ ;  /* 0x0000000948097224 */ /* 0x000fc800078e02ff */
[----:B------:R-:W-:Y:S01]  /*2460*/  IMAD R6, R72, R15, RZ ;  /* 0x0000000f48067224 */ /* 0x000fe200078e02ff */
[C---:B------:R-:W-:Y:S02]  /*2470*/  ISETP.GE.AND P0, PT, R5.reuse, R9, PT ;  /* 0x000000090500720c */ /* 0x040fe40003f06270 */
[----:B------:R-:W-:Y:S02]  /*2480*/  IADD3 R9, PT, PT, -R5, RZ, RZ ;  /* 0x000000ff05097210 */ /* 0x000fe40007ffe1ff */
[----:B------:R-:W-:Y:S01]  /*2490*/  ISETP.GE.OR P0, PT, R7, R6, P0 ;  /* 0x000000060700720c */ /* 0x000fe20000706670 */
[----:B------:R-:W-:-:S04]  /*24a0*/  IMAD.HI.U32 R6, R5, R2, RZ ;  /* 0x0000000205067227 */ /* 0x000fc800078e00ff */
[----:B------:R-:W-:Y:S01]  /*24b0*/  IMAD R9, R4, R9, R10 ;  /* 0x0000000904097224 */ /* 0x000fe200078e020a */
[----:B------:R-:W-:-:S04]  /*24c0*/  SHF.R.U32.HI R6, RZ, R3, R6 ;  /* 0x00000003ff067219 */ /* 0x000fc80000011606 */
[----:B------:R-:W-:-:S03]  /*24d0*/  SEL R6, R5, R6, !P2 ;  /* 0x0000000605067207 */ /* 0x000fc60005000000 */
[----:B------:R-:W-:-:S04]  /*24e0*/  @!P0 IMAD.HI.U32 R8, R7, R2, RZ ;  /* 0x0000000207088227 */ /* 0x000fc800078e00ff */
[----:B------:R-:W-:Y:S01]  /*24f0*/  IMAD.MOV R2, RZ, RZ, -R6 ;  /* 0x000000ffff027224 */ /* 0x000fe200078e0a06 */
[----:B------:R-:W-:-:S03]  /*2500*/  @!P0 SHF.R.U32.HI R8, RZ, R3, R8 ;  /* 0x00000003ff088219 */ /* 0x000fc60000011608 */
[----:B------:R-:W-:Y:S01]  /*2510*/  IMAD R2, R72, R2, R5 ;  /* 0x0000000248027224 */ /* 0x000fe200078e0205 */
        /* <DEDUP_REMOVED lines=9> */
.L_x_31:
[----:B------:R-:W1:Y:S02]  /*25b0*/  LDCU UR4, c[0x0][0xb30] ;  /* 0x00016600ff0477ac */ /* 0x000e640008000800 */
[----:B-1----:R-:W-:-:S09]  /*25c0*/  UISETP.NE.AND UP0, UPT, UR4, 0x1, UPT ;  /* 0x000000010400788c */ /* 0x002fd2000bf05270 */
[----:B------:R-:W-:Y:S05]  /*25d0*/  BRA.U UP0, `(.L_x_32) ;  /* 0x0000000100407547 */ /* 0x000fea000b800000 */
[----:B------:R-:W1:Y:S08]  /*25e0*/  LDC.64 R4, c[0x0][0xb10] ;  /* 0x0002c400ff047b82 */ /* 0x000e700000000a00 */
[----:B------:R-:W4:Y:S08]  /*25f0*/  LDC.64 R2, c[0x0][0xb18] ;  /* 0x0002c600ff027b82 */ /* 0x000f300000000a00 */
[----:B------:R-:W2:Y:S08]  /*2600*/  LDC R6, c[0x0][0xb20] ;  /* 0x0002c800ff067b82 */ /* 0x000eb00000000800 */
[----:B------:R-:W3:Y:S01]  /*2610*/  LDC R8, c[0x0][0xb0c] ;  /* 0x0002c300ff087b82 */ /* 0x000ee20000000800 */
[----:B-1----:R-:W-:-:S05]  /*2620*/  IMAD.HI.U32 R4, R13, R4, RZ ;  /* 0x000000040d047227 */ /* 0x002fca00078e00ff */
[----:B------:R-:W-:Y:S01]  /*2630*/  SHF.R.U32.HI R4, RZ, R5, R4 ;  /* 0x00000005ff047219 */ /* 0x000fe20000011604 */
[----:B----4-:R-:W-:Y:S01]  /*2640*/  IMAD.HI.U32 R3, R10, R3, RZ ;  /* 0x000000030a037227 */ /* 0x010fe200078e00ff */
[----:B------:R-:W-:-:S04]  /*2650*/  ISETP.NE.AND P0, PT, R2, 0x1, PT ;  /* 0x000000010200780c */ /* 0x000fc80003f05270 */
[----:B--2---:R-:W-:-:S04]  /*2660*/  SHF.R.U32.HI R3, RZ, R6, R3 ;  /* 0x00000006ff037219 */ /* 0x004fc80000011603 */
[----:B------:R-:W-:Y:S02]  /*2670*/  SEL R3, R10, R3, !P0 ;  /* 0x000000030a037207 */ /* 0x000fe40004000000 */
[----:B---3--:R-:W-:-:S04]  /*2680*/  ISETP.NE.AND P1, PT, R8, 0x1, PT ;  /* 0x000000010800780c */ /* 0x008fc80003f25270 */
[----:B------:R-:W-:-:S05]  /*2690*/  SEL R4, R13, R4, !P1 ;  /* 0x000000040d047207 */ /* 0x000fca0004800000 */
[----:B------:R-:W-:Y:S02]  /*26a0*/  IMAD.IADD R5, R3, 0x1, -R4 ;  /* 0x0000000103057824 */ /* 0x000fe400078e0a04 */
[----:B------:R-:W-:Y:S02]  /*26b0*/  IMAD.IADD R3, R4, 0x1, -R3 ;  /* 0x0000000104037824 */ /* 0x000fe400078e0a03 */
[----:B------:R-:W-:Y:S02]  /*26c0*/  IMAD R13, R5, R8, R13 ;  /* 0x00000008050d7224 */ /* 0x000fe400078e020d */
[----:B------:R-:W-:-:S07]  /*26d0*/  IMAD R10, R3, R2, R10 ;  /* 0x00000002030a7224 */ /* 0x000fce00078e020a */
.L_x_32:
[----:B------:R-:W-:Y:S01]  /*26e0*/  UMOV UR20, UR31 ;  /* 0x0000001f00147c82 */ /* 0x000fe20008000000 */
[----:B------:R-:W-:Y:S01]  /*26f0*/  PLOP3.LUT P0, PT, PT, PT, PT, 0x80, 0x8 ;  /* 0x000000000008781c */ /* 0x000fe20003f0f070 */
[----:B------:R-:W-:Y:S01]  /*2700*/  IMAD.IADD R19, R13, 0x1, R176 ;  /* 0x000000010d137824 */ /* 0x000fe200078e02b0 */
[----:B------:R-:W-:Y:S01]  /*2710*/  LOP3.LUT R12, R12, 0x1, RZ, 0x3c, !PT ;  /* 0x000000010c0c7812 */ /* 0x000fe200078e3cff */
[----:B------:R-:W-:Y:S01]  /*2720*/  IMAD.IADD R16, R10, 0x1, R145 ;  /* 0x000000010a107824 */ /* 0x000fe200078e0291 */
[----:B------:R-:W-:Y:S09]  /*2730*/  @P3 BRA `(.L_x_33) ;  /* 0xffffffec00683947 */ /* 0x000ff2000383ffff */
[----:B------:R-:W-:Y:S01]  /*2740*/  UIADD3 UR22, UPT, UPT, UR22, 0x60, URZ ;  /* 0x0000006016167890 */ /* 0x000fe2000fffe0ff */
[----:B------:R-:W-:-:S03]  /*2750*/  MOV R3, UR33 ;  /* 0x0000002100037c02 */ /* 0x000fc60008000f00 */
[----:B------:R-:W-:Y:S01]  /*2760*/  ULEA UR4, UR32, UR22, 0x3 ;  /* 0x0000001620047291 */ /* 0x000fe2000f8e18ff */
[----:B------:R-:W-:-:S08]  /*2770*/  SHF.L.U32 R3, R3, 0x1f, RZ ;  /* 0x0000001f03037819 */ /* 0x000fd000000006ff */
[----:B------:R-:W1:Y:S02]  /*2780*/  SYNCS.PHASECHK.TRANS64.TRYWAIT P0, [UR4], R3 ;  /* 0x00000003ff0075a7 */ /* 0x000e640008001104 */
[----:B-1----:R-:W-:Y:S05]  /*2790*/  @!P0 BRA `(.L_x_34) ;  /* 0x0000006000d08947 */ /* 0x002fea0003800000 */
.L_x_112:
[----:B------:R-:W-:-:S04]  /*27a0*/  UIADD3 UR6, UPT, UPT, UR32, 0x1, URZ ;  /* 0x0000000120067890 */ /* 0x000fc8000fffe0ff */
[----:B------:R-:W-:-:S04]  /*27b0*/  UISETP.NE.AND UP0, UPT, UR6, 0xc, UPT ;  /* 0x0000000c0600788c */ /* 0x000fc8000bf05270 */
[----:B------:R-:W-:Y:S02]  /*27c0*/  USEL UR5, URZ, 0x1, UP0 ;  /* 0x00000001ff057887 */ /* 0x000fe40008000000 */
[----:B------:R-:W-:Y:S02]  /*27d0*/  USEL UR6, UR6, URZ, UP0 ;  /* 0x000000ff06067287 */ /* 0x000fe40008000000 */
[----:B------:R-:W-:Y:S02]  /*27e0*/  ULOP3.LUT UR5, UR33, UR5, URZ, 0x3c, !UPT ;  /* 0x0000000521057292 */ /* 0x000fe4000f8e3cff */
[----:B------:R-:W-:-:S04]  /*27f0*/  ULEA UR4, UR6, UR22, 0x3 ;  /* 0x0000001606047291 */ /* 0x000fc8000f8e18ff */
[----:B-1----:R-:W-:-:S04]  /*2800*/  MOV R3, UR5 ;  /* 0x0000000500037c02 */ /* 0x002fc80008000f00 */
[----:B------:R-:W-:-:S04]  /*2810*/  SHF.L.U32 R3, R3, 0x1f, RZ ;  /* 0x0000001f03037819 */ /* 0x000fc800000006ff */
[----:B------:R-:W1:Y:S02]  /*2820*/  SYNCS.PHASECHK.TRANS64.TRYWAIT P0, [UR4], R3 ;  /* 0x00000003ff0075a7 */ /* 0x000e640008001104 */
[----:B-1----:R-:W-:Y:S05]  /*2830*/  @!P0 BRA `(.L_x_35) ;  /* 0x0000006000c08947 */ /* 0x002fea0003800000 */
.L_x_114:
        /* <DEDUP_REMOVED lines=10> */
.L_x_116:
        /* <DEDUP_REMOVED lines=10> */
.L_x_118:
        /* <DEDUP_REMOVED lines=10> */
.L_x_120:
        /* <DEDUP_REMOVED lines=10> */
.L_x_122:
        /* <DEDUP_REMOVED lines=10> */
.L_x_124:
        /* <DEDUP_REMOVED lines=10> */
.L_x_126:
        /* <DEDUP_REMOVED lines=10> */
.L_x_128:
        /* <DEDUP_REMOVED lines=10> */
.L_x_130:
        /* <DEDUP_REMOVED lines=10> */
.L_x_132:
[----:B------:R-:W-:-:S04]  /*2de0*/  UIADD3 UR6, UPT, UPT, UR6, 0x1, URZ ;  /* 0x0000000106067890 */ /* 0x000fc8000fffe0ff */
[----:B------:R-:W-:-:S04]  /*2df0*/  UISETP.NE.AND UP0, UPT, UR6, 0xc, UPT ;  /* 0x0000000c0600788c */ /* 0x000fc8000bf05270 */
[----:B------:R-:W-:Y:S02]  /*2e00*/  USEL UR4, URZ, 0x1, UP0 ;  /* 0x00000001ff047887 */ /* 0x000fe40008000000 */
[----:B------:R-:W-:Y:S02]  /*2e10*/  USEL UR6, UR6, URZ, UP0 ;  /* 0x000000ff06067287 */ /* 0x000fe40008000000 */
[----:B------:R-:W-:Y:S02]  /*2e20*/  ULOP3.LUT UR4, UR5, UR4, URZ, 0x3c, !UPT ;  /* 0x0000000405047292 */ /* 0x000fe4000f8e3cff */
[----:B------:R-:W-:-:S04]  /*2e30*/  ULEA UR6, UR6, UR22, 0x3 ;  /* 0x0000001606067291 */ /* 0x000fc8000f8e18ff */
[----:B------:R-:W-:Y:S02]  /*2e40*/  IMAD.U32 R2, RZ, RZ, UR4 ;  /* 0x00000004ff027e24 */ /* 0x000fe4000f8e00ff */
[----:B-1----:R-:W-:-:S03]  /*2e50*/  MOV R0, UR6 ;  /* 0x0000000600007c02 */ /* 0x002fc60008000f00 */
[----:B------:R-:W-:-:S07]  /*2e60*/  SHF.L.U32 R3, R2, 0x1f, RZ ;  /* 0x0000001f02037819 */ /* 0x000fce00000006ff */
.L_x_45:
[----:B-1----:R1:W4:Y:S02]  /*2e70*/  SYNCS.PHASECHK.TRANS64.TRYWAIT P0, [R0+URZ], R3 ;  /* 0x00000003000075a7 */ /* 0x00232400080011ff */
[----:B----4-:R-:W-:Y:S05]  /*2e80*/  @!P0 NANOSLEEP.SYNCS 0x989680 ;  /* 0x009896800000895d */ /* 0x010fea0003900000 */
[----:B------:R-:W4:Y:S02]  /*2e90*/  @!P0 SYNCS.PHASECHK.TRANS64 P0, [R0+URZ], R3 ;  /* 0x00000003000085a7 */ /* 0x000f2400080010ff */
[----:B----4-:R-:W-:Y:S05]  /*2ea0*/  @P0 EXIT ;  /* 0x000000000000094d */ /* 0x010fea0003800000 */
[----:B------:R-:W-:Y:S05]  /*2eb0*/  BRA `(.L_x_45) ;  /* 0xfffffffc00ec7947 */ /* 0x000fea000383ffff */
.L_x_17:
[----:B------:R-:W-:-:S04]  /*2ec0*/  UISETP.NE.AND UP1, UPT, UR45, URZ, UPT ;  /* 0x000000ff2d00728c */ /* 0x000fc8000bf25270 */
[----:B------:R-:W-:-:S09]  /*2ed0*/  UISETP.NE.OR UP1, UPT, UR8, 0x1, UP1 ;  /* 0x000000010800788c */ /* 0x000fd20008f25670 */
[----:B------:R-:W-:Y:S05]  /*2ee0*/  BRA.U UP1, `(.L_x_46) ;  /* 0x0000000101b07547 */ /* 0x000fea000b800000 */
[----:B------:R-:W-:Y:S01]  /*2ef0*/  UMOV UR4, 0x400 ;  /* 0x0000040000047882 */ /* 0x000fe20000000000 */
[----:B------:R-:W-:Y:S01]  /*2f00*/  HFMA2 R3, -RZ, RZ, 0, 5.9604644775390625e-08 ;  /* 0x00000001ff037431 */ /* 0x000fe200000001ff */
[----:B------:R-:W-:Y:S01]  /*2f10*/  ULEA UR45, UR45, UR4, 0x18 ;  /* 0x000000042d2d7291 */ /* 0x000fe2000f8ec0ff */
[----:B------:R-:W-:Y:S01]  /*2f20*/  ISETP.NE.AND P0, PT, R2, RZ, PT ;  /* 0x000000ff0200720c */ /* 0x000fe20003f05270 */
[----:B------:R-:W-:Y:S02]  /*2f30*/  IMAD.MOV.U32 R8, RZ, RZ, RZ ;  /* 0x000000ffff087224 */ /* 0x000fe400078e00ff */
[----:B------:R-:W-:Y:S02]  /*2f40*/  UIADD3 UR6, UPT, UPT, UR45, 0xf8, URZ ;  /* 0x000000f82d067890 */ /* 0x000fe4000fffe0ff */
[----:B------:R-:W-:Y:S02]  /*2f50*/  UIADD3 UR7, UPT, UPT, UR45, 0xf0, URZ ;  /* 0x000000f02d077890 */ /* 0x000fe4000fffe0ff */
[----:B------:R-:W-:-:S12]  /*2f60*/  UPRMT UR6, URZ, 0x654, UR6 ;  /* 0x00000654ff067896 */ /* 0x000fd80008000006 */
.L_x_49:
[----:B------:R-:W-:Y:S01]  /*2f70*/  SHF.L.U32 R7, R3, 0x1f, RZ ;  /* 0x0000001f03077819 */ /* 0x000fe200000006ff */
[----:B------:R-:W-:Y:S02]  /*2f80*/  IMAD.U32 R9, RZ, RZ, UR7 ;  /* 0x00000007ff097e24 */ /* 0x000fe4000f8e00ff */
[----:B------:R-:W-:Y:S01]  /*2f90*/  @!P0 IMAD.MOV.U32 R5, RZ, RZ, 0x10 ;  /* 0x00000010ff058424 */ /* 0x000fe200078e00ff */
[----:B------:R-:W1:Y:S02]  /*2fa0*/  SYNCS.PHASECHK.TRANS64.TRYWAIT P1, [UR45+0xf8], R7 ;  /* 0x0000f807ff0075a7 */ /* 0x000e64000802112d */
[----:B------:R-:W-:-:S04]  /*2fb0*/  PRMT R9, R2, 0x654, R9 ;  /* 0x0000065402097816 */ /* 0x000fc80000000009 */
[----:B------:R-:W-:Y:S01]  /*2fc0*/  SEL R0, R9, R0, !P0 ;  /* 0x0000000009007207 */ /* 0x000fe20004000000 */
[----:B-1----:R-:W-:Y:S06]  /*2fd0*/  @!P1 BRA `(.L_x_47) ;  /* 0x0000005c00c89947 */ /* 0x002fec0003800000 */
.L_x_134:
[----:B------:R-:W-:Y:S01]  /*2fe0*/  UIADD3 UR4, UPT, UPT, UR45, 0x130, URZ ;  /* 0x000001302d047890 */ /* 0x000fe2000fffe0ff */
[----:B------:R2:W-:Y:S01]  /*2ff0*/  @!P0 SYNCS.ARRIVE.TRANS64.RED RZ, [R0+URZ], R5 ;  /* 0x0000000500ff89a7 */ /* 0x0005e200080004ff */
[----:B------:R-:W-:Y:S01]  /*3000*/  UIADD3 UR5, UPT, UPT, UR45, 0xf0, URZ ;  /* 0x000000f02d057890 */ /* 0x000fe2000fffe0ff */
[----:B------:R-:W-:-:S08]  /*3010*/  LOP3.LUT R3, R3, 0x1, RZ, 0x3c, !PT ;  /* 0x0000000103037812 */ /* 0x000fd000078e3cff */
[----:B------:R-:W-:Y:S06]  /*3020*/  UGETNEXTWORKID.BROADCAST [UR4], [UR5] ;  /* 0x00000000040073ca */ /* 0x000fec0008000100 */
[----:B--2---:R-:W-:-:S04]  /*3030*/  SHF.L.U32 R5, R8, 0x1f, RZ ;  /* 0x0000001f08057819 */ /* 0x004fc800000006ff */
[----:B------:R-:W2:Y:S02]  /*3040*/  SYNCS.PHASECHK.TRANS64.TRYWAIT P1, [UR45+0xf0], R5 ;  /* 0x0000f005ff0075a7 */ /* 0x000ea4000802112d */
[----:B--2---:R-:W-:Y:S05]  /*3050*/  @!P1 BRA `(.L_x_48) ;  /* 0x0000005c00c09947 */ /* 0x004fea0003800000 */
.L_x_136:
[----:B-1----:R-:W1:Y:S01]  /*3060*/  LDS.128 R4, [UR45+0x130] ;  /* 0x0001302dff047984 */ /* 0x002e620008000c00 */
[----:B------:R-:W-:Y:S01]  /*3070*/  LOP3.LUT R8, R8, 0x1, RZ, 0x3c, !PT ;  /* 0x0000000108087812 */ /* 0x000fe200078e3cff */
[----:B------:R-:W-:Y:S01]  /*3080*/  @!PT LDS RZ, [RZ] ;  /* 0x00000000fffff984 */ /* 0x000fe20000000800 */
[----:B------:R-:W-:Y:S01]  /*3090*/  @!PT LDS RZ, [RZ] ;  /* 0x00000000fffff984 */ /* 0x000fe20000000800 */
[----:B------:R-:W-:Y:S01]  /*30a0*/  @!PT LDS RZ, [RZ] ;  /* 0x00000000fffff984 */ /* 0x000fe20000000800 */
[----:B------:R-:W-:Y:S01]  /*30b0*/  @!PT LDS RZ, [RZ] ;  /* 0x00000000fffff984 */ /* 0x000fe20000000800 */
[----:B------:R2:W-:Y:S06]  /*30c0*/  MEMBAR.ALL.CTA ;  /* 0x0000000000007992 */ /* 0x0005ec0000008000 */
[----:B--2---:R-:W2:Y:S02]  /*30d0*/  FENCE.VIEW.ASYNC.S ;  /* 0x00000000000073c6 */ /* 0x004ea40000000000 */
[----:B--2---:R-:W-:Y:S01]  /*30e0*/  SYNCS.ARRIVE.TRANS64.RED.A1T0 RZ, [UR6], RZ ;  /* 0x000000ffffff79a7 */ /* 0x004fe20008100406 */
[----:B-1----:R-:W-:-:S13]  /*30f0*/  LOP3.LUT P1, RZ, R6, 0x1, RZ, 0xc0, !PT ;  /* 0x0000000106ff7812 */ /* 0x002fda000782c0ff */
[----:B------:R-:W-:Y:S05]  /*3100*/  @P1 BRA `(.L_x_49) ;  /* 0xfffffffc00981947 */ /* 0x000fea000383ffff */
[----:B------:R-:W-:-:S04]  /*3110*/  SHF.L.U32 R0, R3, 0x1f, RZ ;  /* 0x0000001f03007819 */ /* 0x000fc800000006ff */
[----:B------:R-:W1:Y:S02]  /*3120*/  SYNCS.PHASECHK.TRANS64 P0, [UR45+0xf8], R0 ;  /* 0x0000f800ff0075a7 */ /* 0x000e64000800102d */
[----:B-1----:R-:W-:Y:S05]  /*3130*/  @P0 EXIT ;  /* 0x000000000000094d */ /* 0x002fea0003800000 */
[----:B------:R-:W-:-:S07]  /*3140*/  MOV R0, UR45 ;  /* 0x0000002d00007c02 */ /* 0x000fce0008000f00 */
.L_x_50:
[----:B-1----:R-:W-:-:S04]  /*3150*/  SHF.L.U32 R5, R3, 0x1f, RZ ;  /* 0x0000001f03057819 */ /* 0x002fc800000006ff */
[----:B------:R1:W2:Y:S03]  /*3160*/  SYNCS.PHASECHK.TRANS64.TRYWAIT P0, [R0+URZ+0xf8], R5 ;  /* 0x0000f805000075a7 */ /* 0x0002a600080011ff */
[----:B--2---:R-:W-:Y:S05]  /*3170*/  @!P0 NANOSLEEP.SYNCS 0x989680 ;  /* 0x009896800000895d */ /* 0x004fea0003900000 */
[----:B------:R-:W2:Y:S02]  /*3180*/  @!P0 SYNCS.PHASECHK.TRANS64 P0, [R0+URZ+0xf8], R5 ;  /* 0x0000f805000085a7 */ /* 0x000ea400080010ff */
[----:B--2---:R-:W-:Y:S05]  /*3190*/  @P0 EXIT ;  /* 0x000000000000094d */ /* 0x004fea0003800000 */
[----:B------:R-:W-:Y:S05]  /*31a0*/  BRA `(.L_x_50) ;  /* 0xfffffffc00e87947 */ /* 0x000fea000383ffff */
.L_x_46:
[----:B------:R-:W-:-:S09]  /*31b0*/  UISETP.NE.AND UP1, UPT, UR8, URZ, UPT ;  /* 0x000000ff0800728c */ /* 0x000fd2000bf25270 */
[----:B------:R-:W-:Y:S05]  /*31c0*/  BRA.U UP1, `(.L_x_51) ;  /* 0x0000000d013c7547 */ /* 0x000fea000b800000 */
[----:B------:R-:W-:Y:S01]  /*31d0*/  UMOV UR4, 0x40 ;  /* 0x0000004000047882 */ /* 0x000fe20000000000 */
[----:B------:R-:W-:Y:S01]  /*31e0*/  NOP ;  /* 0x0000000000007918 */ /* 0x000fe20000000000 */
[----:B------:R-:W-:Y:S01]  /*31f0*/  ULEA UR4, UR45, UR4, 0x18 ;  /* 0x000000042d047291 */ /* 0x000fe2000f8ec0ff */
[----:B------:R-:W-:Y:S02]  /*3200*/  UMOV UR5, 0x400 ;  /* 0x0000040000057882 */ /* 0x000fe40000000000 */
[----:B------:R-:W-:-:S06]  /*3210*/  ULEA UR45, UR45, UR5, 0x18 ;  /* 0x000000052d2d7291 */ /* 0x000fcc000f8ec0ff */
[----:B------:R-:W1:Y:S02]  /*3220*/  LDS.U8 R0, [UR4+0x1c] ;  /* 0x00001c04ff007984 */ /* 0x000e640008000000 */
[----:B-1----:R-:W-:-:S13]  /*3230*/  ISETP.NE.AND P0, PT, R0, RZ, PT ;  /* 0x000000ff0000720c */ /* 0x002fda0003f05270 */
[----:B------:R-:W-:Y:S05]  /*3240*/  @P0 BRA `(.L_x_52) ;  /* 0x0000000000580947 */ /* 0x000fea0003800000 */
[----:B------:R-:W-:-:S13]  /*3250*/  ELECT P0, URZ, PT ;  /* 0x0000000000ff782f */ /* 0x000fda0003800000 */
[----:B------:R-:W-:Y:S05]  /*3260*/  @!P0 BRA `(.L_x_53) ;  /* 0x0000000000608947 */ /* 0x000fea0003800000 */
[----:B------:R-:W-:Y:S01]  /*3270*/  UMOV UR5, 0x10 ;  /* 0x0000001000057882 */ /* 0x000fe20000000000 */
[----:B------:R-:W-:Y:S01]  /*3280*/  HFMA2 R0, -RZ, RZ, 0, 5.9604644775390625e-08 ;  /* 0x00000001ff007431 */ /* 0x000fe200000001ff */
[----:B------:R-:W-:-:S03]  /*3290*/  MOV R2, 0xffff ;  /* 0x0000ffff00027802 */ /* 0x000fc60000000f00 */
[----:B------:R-:W-:Y:S04]  /*32a0*/  DEPBAR.LE SB1, 0x36 ;  /* 0x00009d800000791a */ /* 0x000fe80000000000 */
[----:B------:R-:W1:Y:S02]  /*32b0*/  UTCATOMSWS.FIND_AND_SET.ALIGN UP0, UR5, UR5 ;  /* 0x00000005000575e3 */ /* 0x000e640008000800 */
[----:B-1----:R-:W-:Y:S01]  /*32c0*/  MOV R3, UR5 ;  /* 0x0000000500037c02 */ /* 0x002fe20008000f00 */
[----:B------:R-:W-:Y:S06]  /*32d0*/  BRA.U UP0, `(.L_x_54) ;  /* 0x0000000100187547 */ /* 0x000fec000b800000 */
.L_x_55:
[----:B------:R-:W-:Y:S05]  /*32e0*/  NANOSLEEP 0x64 ;  /* 0x000000640000795d */ /* 0x000fea0003800000 */
[----:B------:R-:W-:-:S05]  /*32f0*/  UMOV UR5, 0x10 ;  /* 0x0000001000057882 */ /* 0x000fca0000000000 */
[----:B------:R-:W-:Y:S04]  /*3300*/  DEPBAR.LE SB1, 0x36 ;  /* 0x00009d800000791a */ /* 0x000fe80000000000 */
[----:B------:R-:W1:Y:S02]  /*3310*/  UTCATOMSWS.FIND_AND_SET.ALIGN UP0, UR5, UR5 ;  /* 0x00000005000575e3 */ /* 0x000e640008000800 */
[----:B-1----:R-:W-:Y:S01]  /*3320*/  MOV R3, UR5 ;  /* 0x0000000500037c02 */ /* 0x002fe20008000f00 */
[----:B------:R-:W-:Y:S05]  /*3330*/  BRA.U !UP0, `(.L_x_55) ;  /* 0xfffffffd08e87547 */ /* 0x000fea000b83ffff */
.L_x_54:
[-C--:B------:R-:W-:Y:S02]  /*3340*/  SHF.L.U32 R2, R2, R3.reuse, RZ ;  /* 0x0000000302027219 */ /* 0x080fe400000006ff */
[----:B------:R-:W-:Y:S01]  /*3350*/  SHF.L.U32 R0, R0, R3, RZ ;  /* 0x0000000300007219 */ /* 0x000fe200000006ff */
[----:B------:R-:W-:Y:S02]  /*3360*/  IMAD.SHL.U32 R3, R3, 0x20, RZ ;  /* 0x0000002003037824 */ /* 0x000fe400078e00ff */
[----:B------:R1:W-:Y:S04]  /*3370*/  ATOMS.OR RZ, [UR4+0x14], R2 ;  /* 0x00001402ffff798c */ /* 0x0003e8000b000004 */
[----:B------:R1:W-:Y:S04]  /*3380*/  ATOMS.OR RZ, [UR4+0x18], R0 ;  /* 0x00001800ffff798c */ /* 0x0003e8000b000004 */
[----:B------:R1:W-:Y:S01]  /*3390*/  STS [UR45+0x140], R3 ;  /* 0x00014003ff007988 */ /* 0x0003e2000800082d */
[----:B------:R-:W-:Y:S05]  /*33a0*/  BRA `(.L_x_53) ;  /* 0x0000000000107947 */ /* 0x000fea0003800000 */
.L_x_52:
[----:B------:R-:W-:Y:S02]  /*33b0*/  MOV R0, 0xffffffff ;  /* 0xffffffff00007802 */ /* 0x000fe40000000f00 */
[----:B------:R-:W-:-:S03]  /*33c0*/  MOV R2, 0x33f0 ;  /* 0x000033f000027802 */ /* 0x000fc60000000f00 */
[----:B------:R1:W-:Y:S04]  /*33d0*/  STS [UR45+0x140], R0 ;  /* 0x00014000ff007988 */ /* 0x0003e8000800082d */
[----:B-1-3-5:R-:W-:Y:S05]  /*33e0*/  CALL.REL.NOINC `($__internal_1_$__cuda_sm10x_tcgen05_guardrail_trap_phase_invalid_during_alloc) ;  /* 0x0000006000447944 */ /* 0x02afea0003c00000 */
.L_x_53:
[----:B------:R-:W-:Y:S05]  /*33f0*/  WARPSYNC.ALL ;  /* 0x0000000000007948 */ /* 0x000fea0003800000 */
[----:B------:R-:W2:Y:S01]  /*3400*/  S2UR UR6, SR_CgaCtaId ;  /* 0x00000000000679c3 */ /* 0x000ea20000008800 */
[----:B------:R-:W-:Y:S01]  /*3410*/  UMOV UR4, 0x400 ;  /* 0x0000040000047882 */ /* 0x000fe20000000000 */
[----:B------:R-:W-:-:S06]  /*3420*/  NOP ;  /* 0x0000000000007918 */ /* 0x000fcc0000000000 */
[----:B------:R-:W-:Y:S06]  /*3430*/  BAR.ARV 0x6, 0xa0 ;  /* 0x0182800000007b1d */ /* 0x000fec0000002000 */
[----:B------:R-:W-:Y:S01]  /*3440*/  IMAD.MOV.U32 R8, RZ, RZ, 0x1 ;  /* 0x00000001ff087424 */ /* 0x000fe200078e00ff */
[----:B------:R-:W-:Y:S01]  /*3450*/  UMOV UR15, URZ ;  /* 0x000000ff000f7c82 */ /* 0x000fe20008000000 */
[----:B------:R-:W-:Y:S01]  /*3460*/  UMOV UR14, URZ ;  /* 0x000000ff000e7c82 */ /* 0x000fe20008000000 */
[----:B------:R-:W-:Y:S01]  /*3470*/  UMOV UR20, 0x0 ;  /* 0x0000000000147882 */ /* 0x000fe20000000000 */
[----:B------:R-:W-:Y:S01]  /*3480*/  UMOV UR21, 0x8200010 ;  /* 0x0820001000157882 */ /* 0x000fe20000000000 */
[----:B------:R-:W-:Y:S01]  /*3490*/  UMOV UR18, 0x0 ;  /* 0x0000000000127882 */ /* 0x000fe20000000000 */
[----:B------:R-:W-:Y:S01]  /*34a0*/  UMOV UR19, 0x8200010 ;  /* 0x0820001000137882 */ /* 0x000fe20000000000 */
[----:B--2---:R-:W-:Y:S01]  /*34b0*/  ULEA UR6, UR6, UR4, 0x18 ;  /* 0x0000000406067291 */ /* 0x004fe2000f8ec0ff */
[----:B------:R-:W2:Y:S03]  /*34c0*/  LDCU.64 UR4, c[0x0][0x388] ;  /* 0x00007100ff0477ac */ /* 0x000ea60008000a00 */
[----:B------:R-:W-:-:S02]  /*34d0*/  UIADD3 UR9, UPT, UPT, UR6, 0x8400, URZ ;  /* 0x0000840006097890 */ /* 0x000fc4000fffe0ff */
[----:B------:R-:W-:-:S03]  /*34e0*/  UIADD3 UR10, UPT, UPT, UR6, 0x20400, URZ ;  /* 0x00020400060a7890 */ /* 0x000fc6000fffe0ff */
[----:B------:R-:W1:Y:S01]  /*34f0*/  LDS R9, [UR6+0x140] ;  /* 0x00014006ff097984 */ /* 0x000e620008000800 */
[----:B------:R-:W-:Y:S02]  /*3500*/  USHF.R.U32.HI UR9, URZ, 0x4, UR9 ;  /* 0x00000004ff097899 */ /* 0x000fe40008011609 */
[----:B------:R-:W-:Y:S02]  /*3510*/  USHF.R.U32.HI UR10, URZ, 0x4, UR10 ;  /* 0x00000004ff0a7899 */ /* 0x000fe4000801160a */
[----:B------:R-:W-:Y:S02]  /*3520*/  ULOP3.LUT UR9, UR9, 0x3fff, URZ, 0xc0, !UPT ;  /* 0x00003fff09097892 */ /* 0x000fe4000f8ec0ff */
[----:B------:R-:W-:Y:S02]  /*3530*/  ULOP3.LUT UR10, UR10, 0x3fff, URZ, 0xc0, !UPT ;  /* 0x00003fff0a0a7892 */ /* 0x000fe4000f8ec0ff */
[----:B------:R-:W-:Y:S02]  /*3540*/  ULOP3.LUT UR9, UR9, 0x10000, URZ, 0xfc, !UPT ;  /* 0x0001000009097892 */ /* 0x000fe4000f8efcff */
[----:B--2---:R-:W-:-:S02]  /*3550*/  UIADD3 UR4, UPT, UPT, UR4, 0x3f, URZ ;  /* 0x0000003f04047890 */ /* 0x004fc4000fffe0ff */
[----:B------:R-:W-:Y:S02]  /*3560*/  ULOP3.LUT UR10, UR10, 0x10000, URZ, 0xfc, !UPT ;  /* 0x000100000a0a7892 */ /* 0x000fe4000f8efcff */
[----:B------:R-:W-:-:S04]  /*3570*/  USHF.R.S32.HI UR7, URZ, 0x1f, UR4 ;  /* 0x0000001fff077899 */ /* 0x000fc80008011404 */
[----:B------:R-:W-:-:S03]  /*3580*/  ULEA.HI UR7, UR7, UR4, URZ, 0x6 ;  /* 0x0000000407077291 */ /* 0x000fc6000f8f30ff */
[----:B------:R-:W2:Y:S01]  /*3590*/  LDCU UR4, c[0x0][0x390] ;  /* 0x00007200ff0477ac */ /* 0x000ea20008000800 */
[----:B------:R-:W-:-:S04]  /*35a0*/  USHF.R.S32.HI UR7, URZ, 0x6, UR7 ;  /* 0x00000006ff077899 */ /* 0x000fc80008011407 */
[----:B------:R-:W-:Y:S02]  /*35b0*/  UIMAD UR7, UR7, UR5, URZ ;  /* 0x00000005070772a4 */ /* 0x000fe4000f8e02ff */
[----:B------:R-:W-:-:S04]  /*35c0*/  UIADD3 UR5, UPT, UPT, UR6, 0xf8, URZ ;  /* 0x000000f806057890 */ /* 0x000fc8000fffe0ff */
[----:B------:R-:W-:Y:S01]  /*35d0*/  UPRMT UR5, URZ, 0x654, UR5 ;  /* 0x00000654ff057896 */ /* 0x000fe20008000005 */
[C---:B-1----:R-:W-:Y:S01]  /*35e0*/  VIADD R3, R9.reuse, 0x80 ;  /* 0x0000008009037836 */ /* 0x042fe20000000000 */
[----:B------:R-:W-:Y:S01]  /*35f0*/  LOP3.LUT R2, R9, 0xffff, RZ, 0xc0, !PT ;  /* 0x0000ffff09027812 */ /* 0x000fe200078ec0ff */
[----:B--2---:R-:W-:-:S03]  /*3600*/  UIMAD UR4, UR7, UR4, URZ ;  /* 0x00000004070472a4 */ /* 0x004fc6000f8e02ff */
[----:B------:R-:W-:Y:S01]  /*3610*/  LOP3.LUT R3, R3, 0xffff, RZ, 0xc0, !PT ;  /* 0x0000ffff03037812 */ /* 0x000fe200078ec0ff */
[----:B------:R-:W-:Y:S02]  /*3620*/  UIADD3 UR16, UPT, UPT, UR4, -0x1, URZ ;  /* 0xffffffff04107890 */ /* 0x000fe4000fffe0ff */
[----:B------:R-:W-:Y:S02]  /*3630*/  UISETP.GE.AND UP2, UPT, UR4, 0x1, UPT ;  /* 0x000000010400788c */ /* 0x000fe4000bf46270 */
[----:B------:R1:W-:Y:S02]  /*3640*/  STL.64 [R1], R2 ;  /* 0x0000000201007387 */ /* 0x0003e40000100a00 */
[----:B-1----:R-:W-:-:S07]  /*3650*/  CS2R R2, SRZ ;  /* 0x0000000000027805 */ /* 0x002fce000001ff00 */
.L_x_62:
[----:B-1----:R-:W-:-:S04]  /*3660*/  SHF.L.U32 R5, R3, 0x1f, RZ ;  /* 0x0000001f03057819 */ /* 0x002fc800000006ff */
[----:B------:R-:W1:Y:S02]  /*3670*/  SYNCS.PHASECHK.TRANS64.TRYWAIT P0, [UR6+0xf0], R5 ;  /* 0x0000f005ff0075a7 */ /* 0x000e640008001106 */
[----:B-12---:R-:W-:Y:S05]  /*3680*/  @!P0 BRA `(.L_x_56) ;  /* 0x00000058004c8947 */ /* 0x006fea0003800000 */
.L_x_138:
[----:B-1----:R-:W1:Y:S01]  /*3690*/  LDS.128 R4, [UR6+0x130] ;  /* 0x00013006ff047984 */ /* 0x002e620008000c00 */
[----:B------:R-:W-:Y:S01]  /*36a0*/  ULEA UR8, UR15, UR6, 0x3 ;  /* 0x000000060f087291 */ /* 0x000fe2000f8e18ff */
[----:B------:R-:W-:Y:S01]  /*36b0*/  SHF.L.U32 R0, R8, 0x1f, RZ ;  /* 0x0000001f08007819 */ /* 0x000fe200000006ff */
[----:B------:R-:W-:Y:S01]  /*36c0*/  @!PT LDS RZ, [RZ] ;  /* 0x00000000fffff984 */ /* 0x000fe20000000800 */
[----:B------:R-:W-:Y:S01]  /*36d0*/  @!PT LDS RZ, [RZ] ;  /* 0x00000000fffff984 */ /* 0x000fe20000000800 */
[----:B------:R-:W-:Y:S01]  /*36e0*/  @!PT LDS RZ, [RZ] ;  /* 0x00000000fffff984 */ /* 0x000fe20000000800 */
[----:B------:R-:W-:Y:S01]  /*36f0*/  @!PT LDS RZ, [RZ] ;  /* 0x00000000fffff984 */ /* 0x000fe20000000800 */
[----:B------:R2:W-:Y:S06]  /*3700*/  MEMBAR.ALL.CTA ;  /* 0x0000000000007992 */ /* 0x0005ec0000008000 */
[----:B--2---:R-:W2:Y:S02]  /*3710*/  FENCE.VIEW.ASYNC.S ;  /* 0x00000000000073c6 */ /* 0x004ea40000000000 */
[----:B--2---:R-:W-:Y:S01]  /*3720*/  SYNCS.ARRIVE.TRANS64.RED.A1T0 RZ, [UR5], RZ ;  /* 0x000000ffffff79a7 */ /* 0x004fe20008100405 */
[----:B------:R-:W2:Y:S01]  /*3730*/  SYNCS.PHASECHK.TRANS64.TRYWAIT P0, [UR8+0x110], R0 ;  /* 0x00011000ff0075a7 */ /* 0x000ea20008001108 */
[----:B-1----:R-:W-:Y:S01]  /*3740*/  LOP3.LUT P2, RZ, R6, 0x1, RZ, 0xc0, !PT ;  /* 0x0000000106ff7812 */ /* 0x002fe2000784c0ff */
[----:B--2---:R-:W-:-:S12]  /*3750*/  @!P0 BRA `(.L_x_57) ;  /* 0x0000005800308947 */ /* 0x004fd80003800000 */
.L_x_140:
[----:B------:R-:W-:Y:S05]  /*3760*/  BRA.U !UP2, `(.L_x_58) ;  /* 0x000000010ac47547 */ /* 0x000fea000b800000 */
[----:B-1----:R-:W-:Y:S01]  /*3770*/  IMAD.U32 R0, RZ, RZ, UR15 ;  /* 0x0000000fff007e24 */ /* 0x002fe2000f8e00ff */
[----:B------:R-:W-:-:S04]  /*3780*/  ULEA UR4, UR14, UR6, 0x3 ;  /* 0x000000060e047291 */ /* 0x000fc8000f8e18ff */
[----:B------:R-:W-:Y:S02]  /*3790*/  LEA R4, R0, R1, 0x2 ;  /* 0x0000000100047211 */ /* 0x000fe400078e10ff */
[----:B------:R-:W-:-:S04]  /*37a0*/  SHF.L.U32 R0, R2, 0x1f, RZ ;  /* 0x0000001f02007819 */ /* 0x000fc800000006ff */
[----:B------:R-:W5:Y:S01]  /*37b0*/  LDL R4, [R4] ;  /* 0x0000000004047983 */ /* 0x000f620000100800 */
[----:B------:R1:W2:Y:S01]  /*37c0*/  SYNCS.PHASECHK.TRANS64.TRYWAIT P1, [UR4], R0 ;  /* 0x00000000ff0075a7 */ /* 0x0002a20008021104 */
[----:B------:R-:W-:Y:S01]  /*37d0*/  UPLOP3.LUT UP3, UPT, UPT, UPT, UPT, 0x40, 0x4 ;  /* 0x000000000004789c */ /* 0x000fe20003f6e870 */
[----:B------:R-:W-:Y:S01]  /*37e0*/  UMOV UR13, UR16 ;  /* 0x00000010000d7c82 */ /* 0x000fe20008000000 */
[----:B------:R-:W-:-:S09]  /*37f0*/  UMOV UR12, UR14 ;  /* 0x0000000e000c7c82 */ /* 0x000fd20008000000 */
.L_x_61:
[----:B------:R-:W-:Y:S01]  /*3800*/  ULEA UR7, UR12, UR6, 0x3 ;  /* 0x000000060c077291 */ /* 0x000fe2000f8e18ff */
[----:B-12-4-:R-:W-:Y:S11]  /*3810*/  @P1 BRA `(.L_x_59) ;  /* 0x00000000000c1947 */ /* 0x016ff60003800000 */
[----:B------:R-:W-:Y:S04]  /*3820*/  SHF.L.U32 R5, R2, 0x1f, RZ ;  /* 0x0000001f02057819 */ /* 0x000fe800000006ff */
[----:B------:R-:W2:Y:S02]  /*3830*/  SYNCS.PHASECHK.TRANS64.TRYWAIT P0, [UR7], R5 ;  /* 0x00000005ff0075a7 */ /* 0x000ea40008001107 */
[----:B--2---:R-:W-:Y:S05]  /*3840*/  @!P0 BRA `(.L_x_60) ;  /* 0x00000058000c8947 */ /* 0x004fea0003800000 */
.L_x_59:
[----:B------:R-:W-:Y:S01]  /*3850*/  UISETP.NE.AND UP0, UPT, UR13, URZ, UPT ;  /* 0x000000ff0d00728c */ /* 0x000fe2000bf05270 */
[----:B------:R-:W-:Y:S01]  /*3860*/  PLOP3.LUT P1, PT, PT, PT, PT, 0x80, 0x8 ;  /* 0x000000000008781c */ /* 0x000fe20003f2f070 */
[----:B------:R-:W-:Y:S02]  /*3870*/  UIADD3 UR14, UPT, UPT, UR12, 0x1, URZ ;  /* 0x000000010c0e7890 */ /* 0x000fe4000fffe0ff */
[----:B------:R-:W-:Y:S02]  /*3880*/  ULEA UR22, UR12, UR10, 0x9 ;  /* 0x0000000a0c167291 */ /* 0x000fe4000f8e48ff */
[----:B------:R-:W-:Y:S01]  /*3890*/  UISETP.NE.AND UP1, UPT, UR14, 0xc, UPT ;  /* 0x0000000c0e00788c */ /* 0x000fe2000bf25270 */
[----:B------:R-:W-:Y:S01]  /*38a0*/  PLOP3.LUT P0, PT, PT, PT, UP0, 0x80, 0x8 ;  /* 0x000000000008781c */ /* 0x000fe20003f0f008 */
[----:B------:R-:W-:Y:S02]  /*38b0*/  ULEA UR24, UR12, UR9, 0x9 ;  /* 0x000000090c187291 */ /* 0x000fe4000f8e48ff */
[----:B------:R-:W-:Y:S02]  /*38c0*/  USEL UR11, URZ, 0x1, UP1 ;  /* 0x00000001ff0b7887 */ /* 0x000fe40008800000 */
[----:B------:R-:W-:Y:S02]  /*38d0*/  USEL UR14, UR14, URZ, UP1 ;  /* 0x000000ff0e0e7287 */ /* 0x000fe40008800000 */
[----:B------:R-:W-:Y:S02]  /*38e0*/  UIADD3 UR26, UPT, UPT, UR22, 0x2, URZ ;  /* 0x00000002161a7890 */ /* 0x000fe4000fffe0ff */
[----:B------:R-:W-:Y:S01]  /*38f0*/  @UP0 ULEA UR4, UR14, UR6, 0x3 ;  /* 0x000000060e040291 */ /* 0x000fe2000f8e18ff */
[----:B------:R-:W-:Y:S01]  /*3900*/  LOP3.LUT R2, R2, UR11, RZ, 0x3c, !PT ;  /* 0x0000000b02027c12 */ /* 0x000fe2000f8e3cff */
[----:B------:R-:W-:Y:S02]  /*3910*/  UIADD3 UR28, UPT, UPT, UR24, 0x2, URZ ;  /* 0x00000002181c7890 */ /* 0x000fe4000fffe0ff */
[----:B------:R-:W-:Y:S01]  /*3920*/  UIADD3 UR17, UPT, UPT, UR7, 0x60, URZ ;  /* 0x0000006007117890 */ /* 0x000fe2000fffe0ff */
[----:B-1----:R-:W-:Y:S01]  /*3930*/  @P0 SHF.L.U32 R0, R2, 0x1f, RZ ;  /* 0x0000001f02000819 */ /* 0x002fe200000006ff */
[----:B------:R-:W-:Y:S01]  /*3940*/  UIADD3 UR7, UPT, UPT, UR13, 0x1, URZ ;  /* 0x000000010d077890 */ /* 0x000fe2000fffe0ff */
[----:B------:R-:W-:Y:S02]  /*3950*/  UMOV UR23, 0x80004020 ;  /* 0x8000402000177882 */ /* 0x000fe40000000000 */
[----:B------:R4:W1:Y:S01]  /*3960*/  @P0 SYNCS.PHASECHK.TRANS64.TRYWAIT P1, [UR4], R0 ;  /* 0x00000000ff0005a7 */ /* 0x0008620008021104 */
[----:B------:R-:W-:Y:S11]  /*3970*/  ELECT P0, URZ, PT ;  /* 0x0000000000ff782f */ /* 0x000ff60003800000 */
[----:B------:R-:W-:Y:S02]  /*3980*/  @!UPT UIADD3 URZ, UPT, UPT, URZ, URZ, URZ ;  /* 0x000000fffffff290 */ /* 0x000fe4000fffe0ff */
[C---:B-----5:R-:W-:Y:S02]  /*3990*/  @P0 R2UR.BROADCAST UR11, R4.reuse ;  /* 0x00000000040b02ca */ /* 0x060fe400008e0000 */
[----:B------:R-:W-:Y:S11]  /*39a0*/  ELECT P0, URZ, PT ;  /* 0x0000000000ff782f */ /* 0x000ff60003800000 */
[----:B------:R-:W-:Y:S02]  /*39b0*/  @!UPT UIADD3 URZ, UPT, UPT, URZ, URZ, URZ ;  /* 0x000000fffffff290 */ /* 0x000fe4000fffe0ff */
[----:B------:R-:W-:Y:S01]  /*39c0*/  @P0 R2UR.BROADCAST UR4, R4 ;  /* 0x00000000040402ca */ /* 0x000fe200008e0000 */
[----:B------:R-:W-:Y:S02]  /*39d0*/  UISETP.GT.U32.AND UP0, UPT, UR7, 0x1, UPT ;  /* 0x000000010700788c */ /* 0x000fe4000bf04070 */
[----:B------:R-:W-:Y:S01]  /*39e0*/  UIADD3 UR13, UPT, UPT, UR13, -0x1, URZ ;  /* 0xffffffff0d0d7890 */ /* 0x000fe2000fffe0ff */
[----:B------:R-:W-:Y:S01]  /*39f0*/  UMOV UR25, 0x80004020 ;  /* 0x8000402000197882 */ /* 0x000fe20000000000 */
[----:B------:R-:W-:Y:S01]  /*3a00*/  UMOV UR27, 0x80004020 ;  /* 0x80004020001b7882 */ /* 0x000fe20000000000 */
[----:B------:R-:W-:Y:S01]  /*3a10*/  UMOV UR29, 0x80004020 ;  /* 0x80004020001d7882 */ /* 0x000fe20000000000 */
[----:B------:R-:W-:Y:S01]  /*3a20*/  UMOV UR12, UR14 ;  /* 0x0000000e000c7c82 */ /* 0x000fe20008000000 */
[----:B------:R4:W-:Y:S01]  /*3a30*/  UTCQMMA gdesc[UR24], gdesc[UR22], tmem[UR11], tmem[UR20], idesc[UR21], UP3 ;  /* 0x00ff1416180075ea */ /* 0x0009e2000980030b */
[----:B------:R-:W-:Y:S04]  /*3a40*/  UPLOP3.LUT UP3, UPT, UPT, UPT, UPT, 0x80, 0x8 ;  /* 0x000000000008789c */ /* 0x000fe80003f6f070 */
[----:B------:R4:W-:Y:S01]  /*3a50*/  UTCQMMA gdesc[UR28], gdesc[UR26], tmem[UR4], tmem[UR18], idesc[UR19], UPT ;  /* 0x00ff121a1c0075ea */ /* 0x0009e2000b800304 */
[----:B------:R4:W-:Y:S01]  /*3a60*/  UTCBAR [UR17], URZ ;  /* 0x000000ff110073e9 */ /* 0x0009e200080000ff */
[----:B------:R-:W-:Y:S05]  /*3a70*/  BRA.U UP0, `(.L_x_61) ;  /* 0xfffffffd00607547 */ /* 0x000fea000b83ffff */
.L_x_58:
[----:B------:R-:W-:Y:S01]  /*3a80*/  UIADD3 UR15, UPT, UPT, UR15, 0x1, URZ ;  /* 0x000000010f0f7890 */ /* 0x000fe2000fffe0ff */
[----:B------:R-:W-:Y:S01]  /*3a90*/  LOP3.LUT R3, R3, 0x1, RZ, 0x3c, !PT ;  /* 0x0000000103037812 */ /* 0x000fe200078e3cff */
[----:B------:R-:W-:Y:S02]  /*3aa0*/  UIADD3 UR8, UPT, UPT, UR8, 0x100, URZ ;  /* 0x0000010008087890 */ /* 0x000fe4000fffe0ff */
[----:B------:R-:W-:-:S04]  /*3ab0*/  UISETP.NE.AND UP0, UPT, UR15, 0x2, UPT ;  /* 0x000000020f00788c */ /* 0x000fc8000bf05270 */
[----:B----4-:R-:W-:Y:S02]  /*3ac0*/  USEL UR4, URZ, 0x1, UP0 ;  /* 0x00000001ff047887 */ /* 0x010fe40008000000 */
[----:B------:R-:W-:Y:S01]  /*3ad0*/  USEL UR15, UR15, URZ, UP0 ;  /* 0x000000ff0f0f7287 */ /* 0x000fe20008000000 */
[----:B------:R2:W-:Y:S03]  /*3ae0*/  UTCBAR [UR8], URZ ;  /* 0x000000ff080073e9 */ /* 0x0005e600080000ff */
[----:B------:R-:W-:Y:S01]  /*3af0*/  LOP3.LUT R8, R8, UR4, RZ, 0x3c, !PT ;  /* 0x0000000408087c12 */ /* 0x000fe2000f8e3cff */
[----:B------:R-:W-:Y:S07]  /*3b00*/  @P2 BRA `(.L_x_62) ;  /* 0xfffffff800d42947 */ /* 0x000fee000383ffff */
[----:B------:R-:W4:Y:S01]  /*3b10*/  S2UR UR4, SR_CgaCtaId ;  /* 0x00000000000479c3 */ /* 0x000f220000008800 */
[----:B------:R-:W-:Y:S01]  /*3b20*/  ELECT P0, URZ, PT ;  /* 0x0000000000ff782f */ /* 0x000fe20003800000 */
[----:B-1----:R-:W-:Y:S01]  /*3b30*/  IMAD.MOV.U32 R0, RZ, RZ, 0x1 ;  /* 0x00000001ff007424 */ /* 0x002fe200078e00ff */
[----:B------:R-:W-:Y:S01]  /*3b40*/  UIADD3 UR6, UPT, UPT, UR6, 0x110, URZ ;  /* 0x0000011006067890 */ /* 0x000fe2000fffe0ff */
[----:B------:R-:W-:Y:S01]  /*3b50*/  SHF.L.U32 R3, R8, 0x1f, RZ ;  /* 0x0000001f08037819 */ /* 0x000fe200000006ff */
[----:B------:R-:W-:-:S03]  /*3b60*/  UMOV UR5, 0x40 ;  /* 0x0000004000057882 */ /* 0x000fc60000000000 */
[----:B------:R-:W-:Y:S01]  /*3b70*/  UVIRTCOUNT.DEALLOC.SMPOOL 0x80 ;  /* 0x000000800000784c */ /* 0x000fe20000000000 */
[----:B----4-:R-:W-:Y:S02]  /*3b80*/  ULEA UR4, UR4, UR5, 0x18 ;  /* 0x0000000504047291 */ /* 0x010fe4000f8ec0ff */
[----:B------:R-:W-:-:S07]  /*3b90*/  ULEA UR5, UR15, UR6, 0x3 ;  /* 0x000000060f057291 */ /* 0x000fce000f8e18ff */
[----:B------:R1:W-:Y:S02]  /*3ba0*/  @P0 STS.U8 [UR4+0x1c], R0 ;  /* 0x00001c00ff000988 */ /* 0x0003e40008000004 */
[----:B------:R-:W4:Y:S02]  /*3bb0*/  SYNCS.PHASECHK.TRANS64.TRYWAIT P0, [UR5], R3 ;  /* 0x00000003ff0075a7 */ /* 0x000f240008001105 */
[----:B-1--4-:R-:W-:Y:S05]  /*3bc0*/  @!P0 BRA `(.L_x_63) ;  /* 0x0000005400448947 */ /* 0x012fea0003800000 */
.L_x_143:
[----:B------:R-:W-:-:S04]  /*3bd0*/  UIADD3 UR7, UPT, UPT, UR15, 0x1, URZ ;  /* 0x000000010f077890 */ /* 0x000fc8000fffe0ff */
[----:B------:R-:W-:-:S04]  /*3be0*/  UISETP.NE.AND UP0, UPT, UR7, 0x2, UPT ;  /* 0x000000020700788c */ /* 0x000fc8000bf05270 */
[----:B------:R-:W-:Y:S02]  /*3bf0*/  USEL UR5, URZ, 0x1, UP0 ;  /* 0x00000001ff057887 */ /* 0x000fe40008000000 */
[----:B------:R-:W-:-:S04]  /*3c00*/  USEL UR7, UR7, URZ, UP0 ;  /* 0x000000ff07077287 */ /* 0x000fc80008000000 */
[----:B------:R-:W-:Y:S01]  /*3c10*/  ULEA UR7, UR7, UR6, 0x3 ;  /* 0x0000000607077291 */ /* 0x000fe2000f8e18ff */
[----:B-1----:R-:W-:-:S04]  /*3c20*/  LOP3.LUT R3, R8, UR5, RZ, 0x3c, !PT ;  /* 0x0000000508037c12 */ /* 0x002fc8000f8e3cff */
[----:B------:R-:W-:-:S04]  /*3c30*/  SHF.L.U32 R3, R3, 0x1f, RZ ;  /* 0x0000001f03037819 */ /* 0x000fc800000006ff */
[----:B------:R-:W1:Y:S02]  /*3c40*/  SYNCS.PHASECHK.TRANS64.TRYWAIT P0, [UR7], R3 ;  /* 0x00000003ff0075a7 */ /* 0x000e640008001107 */
[----:B-1----:R-:W-:Y:S05]  /*3c50*/  @!P0 BRA `(.L_x_64) ;  /* 0x0000005400388947 */ /* 0x002fea0003800000 */
.L_x_145:
[----:B------:R-:W-:Y:S01]  /*3c60*/  NOP ;  /* 0x0000000000007918 */ /* 0x000fe20000000000 */
[----:B-1----:R-:W1:Y:S01]  /*3c70*/  LDS R0, [UR4+0x14] ;  /* 0x00001404ff007984 */ /* 0x002e620008000800 */
[----:B------:R-:W-:Y:S01]  /*3c80*/  LOP3.LUT R2, R9, 0xffff, RZ, 0xc0, !PT ;  /* 0x0000ffff09027812 */ /* 0x000fe200078ec0ff */
[----:B------:R-:W-:Y:S02]  /*3c90*/  IMAD.MOV.U32 R3, RZ, RZ, 0xffff ;  /* 0x0000ffffff037424 */ /* 0x000fe400078e00ff */
[----:B------:R-:W-:Y:S01]  /*3ca0*/  IMAD.MOV.U32 R5, RZ, RZ, 0x1 ;  /* 0x00000001ff057424 */ /* 0x000fe200078e00ff */
[----:B------:R-:W-:-:S04]  /*3cb0*/  SHF.R.U32.HI R2, RZ, 0x5, R2 ;  /* 0x00000005ff027819 */ /* 0x000fc80000011602 */
[-C--:B------:R-:W-:Y:S02]  /*3cc0*/  SHF.L.U32 R3, R3, R2.reuse, RZ ;  /* 0x0000000203037219 */ /* 0x080fe400000006ff */
[----:B------:R-:W-:Y:S02]  /*3cd0*/  SHF.L.U32 R5, R5, R2, RZ ;  /* 0x0000000205057219 */ /* 0x000fe400000006ff */
[----:B-1----:R-:W-:-:S04]  /*3ce0*/  LOP3.LUT R0, R0, R3, RZ, 0xc0, !PT ;  /* 0x0000000300007212 */ /* 0x002fc800078ec0ff */
[----:B------:R-:W-:-:S13]  /*3cf0*/  ISETP.NE.AND P0, PT, R0, R3, PT ;  /* 0x000000030000720c */ /* 0x000fda0003f05270 */
[----:B------:R-:W-:Y:S05]  /*3d00*/  @P0 BRA `(.L_x_65) ;  /* 0x00000000005c0947 */ /* 0x000fea0003800000 */
[----:B------:R-:W1:Y:S02]  /*3d10*/  LDS R0, [UR4+0x18] ;  /* 0x00001804ff007984 */ /* 0x000e640008000800 */
[----:B-1----:R-:W-:-:S04]  /*3d20*/  LOP3.LUT R0, R0, R5, RZ, 0xc0, !PT ;  /* 0x0000000500007212 */ /* 0x002fc800078ec0ff */
[----:B------:R-:W-:-:S13]  /*3d30*/  ISETP.NE.AND P0, PT, R0, R5, PT ;  /* 0x000000050000720c */ /* 0x000fda0003f05270 */
[----:B------:R-:W-:Y:S05]  /*3d40*/  @P0 BRA `(.L_x_66) ;  /* 0x0000000000400947 */ /* 0x000fea0003800000 */
[----:B--2---:R-:W-:Y:S01]  /*3d50*/  R2UR UR8, R3 ;  /* 0x00000000030872ca */ /* 0x004fe200000e0000 */
[----:B------:R-:W1:Y:S01]  /*3d60*/  S2R R2, SR_LANEID ;  /* 0x0000000000027919 */ /* 0x000e620000000000 */
[----:B------:R-:W-:Y:S01]  /*3d70*/  LOP3.LUT R5, RZ, R5, RZ, 0x33, !PT ;  /* 0x00000005ff057212 */ /* 0x000fe200078e33ff */
[----:B------:R-:W-:Y:S02]  /*3d80*/  VOTEU.ANY UR7, UPT, PT ;  /* 0x0000000000077886 */ /* 0x000fe400038e0100 */
[----:B------:R-:W-:Y:S01]  /*3d90*/  UFLO.U32 UR7, UR7 ;  /* 0x00000007000772bd */ /* 0x000fe200080e0000 */
[----:B------:R-:W2:Y:S07]  /*3da0*/  REDUX UR5, R5 ;  /* 0x00000000050573c4 */ /* 0x000eae0000000000 */
[----:B------:R-:W-:-:S06]  /*3db0*/  ULOP3.LUT UR8, URZ, UR8, URZ, 0x33, !UPT ;  /* 0x00000008ff087292 */ /* 0x000fcc000f8e33ff */
[----:B------:R-:W-:-:S04]  /*3dc0*/  IMAD.U32 R0, RZ, RZ, UR8 ;  /* 0x00000008ff007e24 */ /* 0x000fc8000f8e00ff */
[----:B------:R-:W4:Y:S02]  /*3dd0*/  REDUX UR6, R0 ;  /* 0x00000000000673c4 */ /* 0x000f240000000000 */
[----:B------:R1:W-:Y:S02]  /*3de0*/  UTCATOMSWS.AND URZ, UR8 ;  /* 0x0000000800ff79e3 */ /* 0x0003e40008000000 */
[----:B-1----:R-:W-:Y:S01]  /*3df0*/  ISETP.EQ.U32.AND P0, PT, R2, UR7, PT ;  /* 0x0000000702007c0c */ /* 0x002fe2000bf02070 */
[----:B--2---:R-:W-:Y:S02]  /*3e00*/  IMAD.U32 R2, RZ, RZ, UR5 ;  /* 0x00000005ff027e24 */ /* 0x004fe4000f8e00ff */
[----:B----4-:R-:W-:-:S10]  /*3e10*/  IMAD.U32 R3, RZ, RZ, UR6 ;  /* 0x00000006ff037e24 */ /* 0x010fd4000f8e00ff */
[----:B------:R1:W-:Y:S04]  /*3e20*/  @P0 ATOMS.AND RZ, [UR4+0x14], R3 ;  /* 0x00001403ffff098c */ /* 0x0003e8000a800004 */
[----:B------:R1:W-:Y:S01]  /*3e30*/  @P0 ATOMS.AND RZ, [UR4+0x18], R2 ;  /* 0x00001802ffff098c */ /* 0x0003e2000a800004 */
[----:B------:R-:W-:Y:S05]  /*3e40*/  BRA `(.L_x_67) ;  /* 0x0000000000147947 */ /* 0x000fea0003800000 */
.L_x_66:
[----:B------:R-:W-:Y:S02]  /*3e50*/  MOV R2, 0x3e70 ;  /* 0x00003e7000027802 */ /* 0x000fe40000000f00 */
[----:B--23-5:R-:W-:Y:S05]  /*3e60*/  CALL.REL.NOINC `($__internal_0_$__cuda_sm10x_tcgen05_guardrail_trap_col_being_dealloced_not_returned_by_alloc) ;  /* 0x0000005400987944 */ /* 0x02cfea0003c00000 */
[----:B------:R-:W-:Y:S05]  /*3e70*/  BRA `(.L_x_67) ;  /* 0x0000000000087947 */ /* 0x000fea0003800000 */
.L_x_65:
[----:B------:R-:W-:Y:S02]  /*3e80*/  MOV R2, 0x3ea0 ;  /* 0x00003ea000027802 */ /* 0x000fe40000000f00 */
[----:B--23-5:R-:W-:Y:S05]  /*3e90*/  CALL.REL.NOINC `($__internal_2_$__cuda_sm10x_tcgen05_guardrail_trap_unallocated_columns_being_dealloced) ;  /* 0x0000005400a47944 */ /* 0x02cfea0003c00000 */
.L_x_67:
[----:B------:R-:W-:Y:S01]  /*3ea0*/  NOP ;  /* 0x0000000000007918 */ /* 0x000fe20000000000 */
[----:B------:R-:W-:Y:S05]  /*3eb0*/  EXIT ;  /* 0x000000000000794d */ /* 0x000fea0003800000 */
.L_x_51:
[----:B------:R-:W-:-:S09]  /*3ec0*/  UISETP.NE.OR UP2, UPT, UR8, 0x3, !UP2 ;  /* 0x000000030800788c */ /* 0x000fd2000d745670 */
[----:B------:R-:W-:Y:S05]  /*3ed0*/  BRA.U UP2, `(.L_x_68) ;  /* 0x0000000d02807547 */ /* 0x000fea000b800000 */
[----:B------:R-:W1:Y:S01]  /*3ee0*/  LDC.64 R26, c[0x0][0x988] ;  /* 0x00026200ff1a7b82 */ /* 0x000e620000000a00 */
[----:B------:R-:W2:Y:S01]  /*3ef0*/  LDCU.64 UR8, c[0x0][0x888] ;  /* 0x00011100ff0877ac */ /* 0x000ea20008000a00 */
[----:B------:R-:W-:Y:S02]  /*3f00*/  IMAD.MOV.U32 R34, RZ, RZ, 0x1 ;  /* 0x00000001ff227424 */ /* 0x000fe400078e00ff */
[----:B------:R-:W-:Y:S01]  /*3f10*/  IMAD.MOV.U32 R32, RZ, RZ, RZ ;  /* 0x000000ffff207224 */ /* 0x000fe200078e00ff */
[----:B------:R-:W4:Y:S03]  /*3f20*/  LDCU.64 UR4, c[0x0][0x890] ;  /* 0x00011200ff0477ac */ /* 0x000f260008000a00 */
[----:B------:R-:W3:Y:S01]  /*3f30*/  LDC.64 R24, c[0x0][0x980] ;  /* 0x00026000ff187b82 */ /* 0x000ee20000000a00 */
[----:B------:R-:W-:Y:S01]  /*3f40*/  UMOV UR22, 0x400 ;  /* 0x0000040000167882 */ /* 0x000fe20000000000 */
[----:B------:R-:W-:-:S02]  /*3f50*/  UPLOP3.LUT UP1, UPT, UPT, UPT, UPT, 0x40, 0x4 ;  /* 0x000000000004789c */ /* 0x000fc40003f2e870 */
[----:B------:R-:W-:-:S04]  /*3f60*/  ULEA UR22, UR45, UR22, 0x18 ;  /* 0x000000162d167291 */ /* 0x000fc8000f8ec0ff */
[----:B------:R-:W3:Y:S01]  /*3f70*/  LDC R0, c[0x0][0xb30] ;  /* 0x0002cc00ff007b82 */ /* 0x000ee20000000800 */
[----:B------:R-:W-:Y:S02]  /*3f80*/  UIADD3 UR23, UPT, UPT, UR22, 0xc8, URZ ;  /* 0x000000c816177890 */ /* 0x000fe4000fffe0ff */
[----:B--2---:R-:W-:Y:S02]  /*3f90*/  UISETP.NE.U32.AND UP4, UPT, UR8, URZ, UPT ;  /* 0x000000ff0800728c */ /* 0x004fe4000bf85070 */
[----:B------:R-:W-:Y:S02]  /*3fa0*/  UIADD3 UR15, UPT, UPT, UR22, 0xf8, URZ ;  /* 0x000000f8160f7890 */ /* 0x000fe4000fffe0ff */
[----:B----4-:R-:W-:Y:S01]  /*3fb0*/  UISETP.NE.U32.AND UP5, UPT, UR4, URZ, UPT ;  /* 0x000000ff0400728c */ /* 0x010fe2000bfa5070 */
[----:B------:R-:W2:Y:S01]  /*3fc0*/  LDC R33, c[0x0][0x370] ;  /* 0x0000dc00ff217b82 */ /* 0x000ea20000000800 */
[C---:B-1----:R-:W-:Y:S01]  /*3fd0*/  ISETP.NE.AND P0, PT, R27.reuse, 0x1, PT ;  /* 0x000000011b00780c */ /* 0x042fe20003f05270 */
[----:B------:R-:W-:Y:S01]  /*3fe0*/  UIADD3 UR17, UPT, UPT, UR22, 0xc0, URZ ;  /* 0x000000c016117890 */ /* 0x000fe2000fffe0ff */
[----:B------:R-:W-:Y:S01]  /*3ff0*/  R2UR UR7, R27 ;  /* 0x000000001b0772ca */ /* 0x000fe200000e0000 */
[----:B------:R-:W-:Y:S01]  /*4000*/  IMAD.MOV.U32 R27, RZ, RZ, 0x2000 ;  /* 0x00002000ff1b7424 */ /* 0x000fe200078e00ff */
[----:B------:R-:W-:-:S02]  /*4010*/  UPRMT UR23, UR45, 0x654, UR23 ;  /* 0x000006542d177896 */ /* 0x000fc40008000017 */
[----:B------:R-:W-:Y:S01]  /*4020*/  UISETP.NE.AND.EX UP4, UPT, UR9, URZ, UPT, UP4 ;  /* 0x000000ff0900728c */ /* 0x000fe2000bf85340 */
[----:B------:R-:W1:Y:S01]  /*4030*/  LDC R2, c[0x0][0xb0c] ;  /* 0x0002c300ff027b82 */ /* 0x000e620000000800 */
[----:B---3--:R-:W-:Y:S01]  /*4040*/  R2UR UR14, R24 ;  /* 0x00000000180e72ca */ /* 0x008fe200000e0000 */
[----:B------:R-:W-:Y:S02]  /*4050*/  UPRMT UR15, URZ, 0x654, UR15 ;  /* 0x00000654ff0f7896 */ /* 0x000fe4000800000f */
[----:B------:R-:W-:Y:S02]  /*4060*/  UPRMT UR45, UR45, 0x654, UR17 ;  /* 0x000006542d2d7896 */ /* 0x000fe40008000011 */
[----:B------:R-:W-:Y:S02]  /*4070*/  UISETP.NE.AND.EX UP5, UPT, UR5, URZ, UPT, UP5 ;  /* 0x000000ff0500728c */ /* 0x000fe4000bfa5350 */
[----:B------:R-:W3:Y:S01]  /*4080*/  LDC R17, c[0x0][0xb20] ;  /* 0x0002c800ff117b82 */ /* 0x000ee20000000800 */
[----:B------:R-:W-:Y:S01]  /*4090*/  ISETP.NE.AND P1, PT, R0, 0x1, PT ;  /* 0x000000010000780c */ /* 0x000fe20003f25270 */
[----:B------:R-:W-:-:S06]  /*40a0*/  VOTEU.ANY UP3, P0 ;  /* 0x0000000000ff7886 */ /* 0x000fcc0000060100 */
[----:B------:R-:W4:Y:S08]  /*40b0*/  LDC.64 R36, c[0x0][0x348] ;  /* 0x0000d200ff247b82 */ /* 0x000f300000000a00 */
[----:B------:R-:W1:Y:S08]  /*40c0*/  LDC.64 R20, c[0x0][0xb10] ;  /* 0x0002c400ff147b82 */ /* 0x000e700000000a00 */
[----:B------:R-:W1:Y:S08]  /*40d0*/  LDC.64 R6, c[0x0][0xb18] ;  /* 0x0002c600ff067b82 */ /* 0x000e700000000a00 */
[----:B------:R-:W1:Y:S08]  /*40e0*/  LDC.64 R4, c[0x0][0xb28] ;  /* 0x0002ca00ff047b82 */ /* 0x000e700000000a00 */
[----:B------:R-:W1:Y:S08]  /*40f0*/  LDC.64 R22, c[0x0][0x990] ;  /* 0x00026400ff167b82 */ /* 0x000e700000000a00 */
[----:B--23--:R-:W1:Y:S02]  /*4100*/  LDC R18, c[0x0][0x374] ;  /* 0x0000dd00ff127b82 */ /* 0x00ce640000000800 */
.L_x_77:
[----:B------:R-:W-:Y:S04]  /*4110*/  SHF.L.U32 R3, R32, 0x1f, RZ ;  /* 0x0000001f20037819 */ /* 0x000fe800000006ff */
[----:B--2---:R-:W2:Y:S02]  /*4120*/  SYNCS.PHASECHK.TRANS64.TRYWAIT P0, [UR22+0xf0], R3 ;  /* 0x0000f003ff0075a7 */ /* 0x004ea40008001116 */
[----:B--2---:R-:W-:Y:S05]  /*4130*/  @!P0 BRA `(.L_x_69) ;  /* 0x0000005000188947 */ /* 0x004fea0003800000 */
.L_x_147:
[----:B------:R-:W3:Y:S01]  /*4140*/  LDS.128 R28, [UR22+0x130] ;  /* 0x00013016ff1c7984 */ /* 0x000ee20008000c00 */
[----:B------:R-:W-:Y:S01]  /*4150*/  ISETP.GE.AND P0, PT, R72, 0x1, PT ;  /* 0x000000014800780c */ /* 0x000fe20003f06270 */
[----:B------:R-:W-:Y:S01]  /*4160*/  @!PT LDS RZ, [RZ] ;  /* 0x00000000fffff984 */ /* 0x000fe20000000800 */
[----:B------:R-:W-:Y:S01]  /*4170*/  @!PT LDS RZ, [RZ] ;  /* 0x00000000fffff984 */ /* 0x000fe20000000800 */
[----:B------:R-:W-:Y:S01]  /*4180*/  @!PT LDS RZ, [RZ] ;  /* 0x00000000fffff984 */ /* 0x000fe20000000800 */
[----:B------:R-:W-:Y:S01]  /*4190*/  @!PT LDS RZ, [RZ] ;  /* 0x00000000fffff984 */ /* 0x000fe20000000800 */
[----:B------:R1:W-:Y:S06]  /*41a0*/  MEMBAR.ALL.CTA ;  /* 0x0000000000007992 */ /* 0x0003ec0000008000 */
[----:B-1----:R-:W1:Y:S02]  /*41b0*/  FENCE.VIEW.ASYNC.S ;  /* 0x00000000000073c6 */ /* 0x002e640000000000 */
[----:B-1----:R-:W-:Y:S01]  /*41c0*/  SYNCS.ARRIVE.TRANS64.RED.A1T0 RZ, [UR15], RZ ;  /* 0x000000ffffff79a7 */ /* 0x002fe2000810040f */
[----:B---3--:R-:W-:Y:S11]  /*41d0*/  LOP3.LUT P3, RZ, R30, 0x1, RZ, 0xc0, !PT ;  /* 0x000000011eff7812 */ /* 0x008ff6000786c0ff */
[----:B------:R-:W-:Y:S02]  /*41e0*/  @!UPT UIADD3 URZ, UPT, UPT, URZ, URZ, URZ ;  /* 0x000000fffffff290 */ /* 0x000fe4000fffe0ff */
[----:B------:R-:W-:Y:S02]  /*41f0*/  @P3 MOV R13, R28 ;  /* 0x0000001c000d3202 */ /* 0x000fe40000000f00 */
[----:B------:R-:W-:Y:S01]  /*4200*/  @P3 LOP3.LUT R8, R29, 0xffff, RZ, 0xc0, !PT ;  /* 0x0000ffff1d083812 */ /* 0x000fe200078ec0ff */
[----:B------:R-:W-:Y:S06]  /*4210*/  @!P0 BRA `(.L_x_70) ;  /* 0x0000000000a48947 */ /* 0x000fec0003800000 */
[----:B------:R-:W-:Y:S01]  /*4220*/  IMAD.HI.U32 R40, R18, R7, RZ ;  /* 0x0000000712287227 */ /* 0x000fe200078e00ff */
[----:B------:R-:W-:Y:S02]  /*4230*/  ISETP.NE.AND P0, PT, R6, 0x1, PT ;  /* 0x000000010600780c */ /* 0x000fe40003f05270 */
[----:B------:R-:W-:Y:S01]  /*4240*/  ISETP.NE.AND P2, PT, R72, 0x1, PT ;  /* 0x000000014800780c */ /* 0x000fe20003f45270 */
[-C--:B------:R-:W-:Y:S01]  /*4250*/  IMAD.HI.U32 R38, R33, R20.reuse, RZ ;  /* 0x0000001421267227 */ /* 0x080fe200078e00ff */
[----:B------:R-:W-:Y:S02]  /*4260*/  SHF.R.U32.HI R35, RZ, R17, R40 ;  /* 0x00000011ff237219 */ /* 0x000fe40000011628 */
[----:B------:R-:W-:Y:S01]  /*4270*/  ISETP.NE.AND P4, PT, R2, 0x1, PT ;  /* 0x000000010200780c */ /* 0x000fe20003f85270 */
[----:B------:R-:W-:Y:S01]  /*4280*/  IMAD.HI.U32 R44, R8, R7, RZ ;  /* 0x00000007082c7227 */ /* 0x000fe200078e00ff */
[----:B------:R-:W-:Y:S02]  /*4290*/  SHF.R.U32.HI R38, RZ, R21, R38 ;  /* 0x00000015ff267219 */ /* 0x000fe40000011626 */
[----:B--2---:R-:W-:Y:S01]  /*42a0*/  SEL R3, R18, R35, !P0 ;  /* 0x0000002312037207 */ /* 0x004fe20004000000 */
[----:B------:R-:W-:Y:S01]  /*42b0*/  IMAD.HI.U32 R40, R13, R20, RZ ;  /* 0x000000140d287227 */ /* 0x000fe200078e00ff */
[----:B------:R-:W-:Y:S02]  /*42c0*/  SEL R11, R33, R38, !P4 ;  /* 0x00000026210b7207 */ /* 0x000fe40006000000 */
[----:B------:R-:W-:Y:S01]  /*42d0*/  SHF.R.U32.HI R35, RZ, R17, R44 ;  /* 0x00000011ff237219 */ /* 0x000fe2000001162c */
[-C--:B------:R-:W-:Y:S01]  /*42e0*/  IMAD.HI.U32 R42, R3, R4.reuse, RZ ;  /* 0x00000004032a7227 */ /* 0x080fe200078e00ff */
[----:B------:R-:W-:Y:S02]  /*42f0*/  SHF.R.U32.HI R40, RZ, R21, R40 ;  /* 0x00000015ff287219 */ /* 0x000fe40000011628 */
[----:B------:R-:W-:Y:S01]  /*4300*/  SEL R9, R8, R35, !P0 ;  /* 0x0000002308097207 */ /* 0x000fe20004000000 */
[-C--:B------:R-:W-:Y:S01]  /*4310*/  IMAD.HI.U32 R38, R11, R4.reuse, RZ ;  /* 0x000000040b267227 */ /* 0x080fe200078e00ff */
[-C--:B------:R-:W-:Y:S03]  /*4320*/  @P2 SHF.R.U32.HI R3, RZ, R5.reuse, R42 ;  /* 0x00000005ff032219 */ /* 0x080fe6000001162a */
[----:B------:R-:W-:Y:S01]  /*4330*/  IMAD.HI.U32 R14, R9, R4, RZ ;  /* 0x00000004090e7227 */ /* 0x000fe200078e00ff */
[----:B------:R-:W-:Y:S03]  /*4340*/  @P2 SHF.R.U32.HI R11, RZ, R5, R38 ;  /* 0x00000005ff0b2219 */ /* 0x000fe60000011626 */
[C---:B------:R-:W-:Y:S01]  /*4350*/  IMAD R10, R72.reuse, R3, RZ ;  /* 0x00000003480a7224 */ /* 0x040fe200078e02ff */
[----:B------:R-:W-:Y:S01]  /*4360*/  SEL R3, R13, R40, !P4 ;  /* 0x000000280d037207 */ /* 0x000fe20006000000 */
[C---:B------:R-:W-:Y:S01]  /*4370*/  IMAD R12, R72.reuse, R11, RZ ;  /* 0x0000000b480c7224 */ /* 0x040fe200078e02ff */
[-C--:B------:R-:W-:Y:S02]  /*4380*/  SHF.R.U32.HI R14, RZ, R5.reuse, R14 ;  /* 0x00000005ff0e7219 */ /* 0x080fe4000001160e */
[C---:B------:R-:W-:Y:S02]  /*4390*/  ISETP.GE.AND P0, PT, R9.reuse, R10, PT ;  /* 0x0000000a0900720c */ /* 0x040fe40003f06270 */
[----:B------:R-:W-:Y:S02]  /*43a0*/  SEL R15, R9, R14, !P2 ;  /* 0x0000000e090f7207 */ /* 0x000fe40005000000 */
[C---:B------:R-:W-:Y:S03]  /*43b0*/  ISETP.GE.OR P0, PT, R3.reuse, R12, P0 ;  /* 0x0000000c0300720c */ /* 0x040fe60000706670 */
[----:B------:R-:W-:Y:S04]  /*43c0*/  IMAD.MOV R14, RZ, RZ, -R15 ;  /* 0x000000ffff0e7224 */ /* 0x000fe800078e0a0f */
[----:B------:R-:W-:Y:S06]  /*43d0*/  IMAD R14, R72, R14, R9 ;  /* 0x0000000e480e7224 */ /* 0x000fec00078e0209 */
[C---:B------:R-:W-:Y:S05]  /*43e0*/  @!P0 IMAD.HI.U32 R10, R3.reuse, R4, RZ ;  /* 0x00000004030a8227 */ /* 0x040fea00078e00ff */
[----:B------:R-:W-:Y:S04]  /*43f0*/  @!P0 SHF.R.U32.HI R10, RZ, R5, R10 ;  /* 0x00000005ff0a8219 */ /* 0x000fe8000001160a */
[----:B------:R-:W-:Y:S01]  /*4400*/  @!P0 SEL R0, R3, R10, !P2 ;  /* 0x0000000a03008207 */ /* 0x000fe20005000000 */
[----:B------:R-:W-:Y:S03]  /*4410*/  IMAD.MOV R10, RZ, RZ, -R3 ;  /* 0x000000ffff0a7224 */ /* 0x000fe600078e0a03 */
[----:B------:R-:W-:Y:S01]  /*4420*/  @!P0 IADD3 R15, PT, PT, R15, -R0, RZ ;  /* 0x800000000f0f8210 */ /* 0x000fe20007ffe0ff */
[----:B------:R-:W-:Y:S01]  /*4430*/  @!P0 IMAD R0, R11, R14, R0 ;  /* 0x0000000e0b008224 */ /* 0x000fe200078e0200 */
[----:B------:R-:W-:Y:S01]  /*4440*/  IADD3 R11, PT, PT, -R9, RZ, RZ ;  /* 0x000000ff090b7210 */ /* 0x000fe20007ffe1ff */
[----:B------:R-:W-:Y:S02]  /*4450*/  IMAD R13, R2, R10, R13 ;  /* 0x0000000a020d7224 */ /* 0x000fe400078e020d */
[----:B------:R-:W-:Y:S02]  /*4460*/  @!P0 IMAD R9, R15, R72, R3 ;  /* 0x000000480f098224 */ /* 0x000fe400078e0203 */
[----:B------:R-:W-:Y:S02]  /*4470*/  @!P0 IMAD.MOV.U32 R3, RZ, RZ, R0 ;  /* 0x000000ffff038224 */ /* 0x000fe400078e0000 */
[----:B------:R-:W-:Y:S02]  /*4480*/  IMAD R8, R6, R11, R8 ;  /* 0x0000000b06087224 */ /* 0x000fe400078e0208 */
[----:B------:R-:W-:Y:S02]  /*4490*/  IMAD R13, R3, R2, R13 ;  /* 0x00000002030d7224 */ /* 0x000fe400078e020d */
[----:B------:R-:W-:Y:S02]  /*44a0*/  IMAD R8, R9, R6, R8 ;  /* 0x0000000609087224 */ /* 0x000fe400078e0208 */
.L_x_70:
[----:B------:R-:W-:Y:S05]  /*44b0*/  BRA.U UP1, `(.L_x_71) ;  /* 0x0000000101107547 */ /* 0x000fea000b800000 */
[----:B--2---:R-:W-:Y:S04]  /*44c0*/  MOV R0, UR6 ;  /* 0x0000000600007c02 */ /* 0x004fe80008000f00 */
[----:B------:R-:W-:Y:S04]  /*44d0*/  SHF.L.U32 R3, R0, 0x1f, RZ ;  /* 0x0000001f00037819 */ /* 0x000fe800000006ff */
[----:B------:R-:W1:Y:S02]  /*44e0*/  SYNCS.PHASECHK.TRANS64.TRYWAIT P0, [UR22+0xe8], R3 ;  /* 0x0000e803ff0075a7 */ /* 0x000e640008001116 */
[----:B-1----:R-:W-:Y:S05]  /*44f0*/  @!P0 BRA `(.L_x_72) ;  /* 0x0000004c00408947 */ /* 0x002fea0003800000 */
.L_x_71:
[----:B------:R-:W-:Y:S02]  /*4500*/  R2UR UR18, R16 ;  /* 0x00000000101272ca */ /* 0x000fe400000e0000 */
[----:B------:R-:W-:Y:S02]  /*4510*/  ISETP.NE.U32.AND P0, PT, RZ, UR4, PT ;  /* 0x00000004ff007c0c */ /* 0x000fe4000bf05070 */
[----:B------:R-:W-:Y:S02]  /*4520*/  SHF.L.U32 R12, R34, 0x1f, RZ ;  /* 0x0000001f220c7819 */ /* 0x000fe400000006ff */
[----:B------:R-:W-:Y:S07]  /*4530*/  ISETP.NE.AND.EX P0, PT, RZ, UR5, PT, P0 ;  /* 0x00000005ff007c0c */ /* 0x000fee000bf05300 */
[----:B------:R-:W-:Y:S01]  /*4540*/  USHF.L.U32 UR18, UR18, 0x7, URZ ;  /* 0x0000000712127899 */ /* 0x000fe200080006ff */
[----:B------:R-:W-:Y:S11]  /*4550*/  BRA.U !UP5, `(.L_x_73) ;  /* 0x000000010d347547 */ /* 0x000ff6000b800000 */
[----:B------:R-:W-:Y:S01]  /*4560*/  UPLOP3.LUT UP0, UPT, UPT, UPT, UP4, 0x80, 0x8 ;  /* 0x000000000008789c */ /* 0x000fe20003f0f040 */
[----:B-12---:R-:W-:Y:S02]  /*4570*/  HFMA2 R0, -RZ, RZ, 0, 5.9604644775390625e-08 ;  /* 0x00000001ff007431 */ /* 0x006fe400000001ff */
[----:B------:R-:W-:Y:S03]  /*4580*/  IMAD.MOV.U32 R177, RZ, RZ, 0x1 ;  /* 0x00000001ffb17424 */ /* 0x000fe600078e00ff */
[----:B------:R-:W-:Y:S05]  /*4590*/  PLOP3.LUT P2, PT, PT, PT, UP0, 0x80, 0x8 ;  /* 0x000000000008781c */ /* 0x000fea0003f4f008 */
[----:B------:R-:W1:Y:S01]  /*45a0*/  @UP0 LDCU.64 UR10, c[0x0][0x888] ;  /* 0x00011100ff0a07ac */ /* 0x000e620008000a00 */
[----:B------:R-:W-:Y:S07]  /*45b0*/  @UP0 UIMAD UR8, UR56, UR4, URZ ;  /* 0x00000004380802a4 */ /* 0x000fee000f8e02ff */
[----:B------:R-:W-:Y:S01]  /*45c0*/  @!P2 PRMT R177, R0, 0x7610, R177 ;  /* 0x0000761000b1a816 */ /* 0x000fe200000000b1 */
[----:B-1----:R-:W-:Y:S03]  /*45d0*/  @UP0 UIMAD.WIDE UR10, UR8, 0x4, UR10 ;  /* 0x00000004080a08a5 */ /* 0x002fe6000f8e020a */
[----:B------:R-:W1:Y:S03]  /*45e0*/  @!UP0 LDCU UR8, c[0x0][0x880] ;  /* 0x00011000ff0887ac */ /* 0x000e660008000800 */
[----:B------:R-:W-:Y:S01]  /*45f0*/  IMAD.U32 R10, RZ, RZ, UR10 ;  /* 0x0000000aff0a7e24 */ /* 0x000fe2000f8e00ff */
[----:B------:R-:W-:Y:S05]  /*4600*/  MOV R11, UR11 ;  /* 0x0000000b000b7c02 */ /* 0x000fea0008000f00 */
[----:B-----5:R3:W5:Y:S02]  /*4610*/  @P2 LDG.E R81, desc[UR48][R10.64] ;  /* 0x000000300a512981 */ /* 0x020764000c1e1900 */
[----:B-1-3--:R-:W-:Y:S07]  /*4620*/  @!P2 IMAD.U32 R81, RZ, RZ, UR8 ;  /* 0x00000008ff51ae24 */ /* 0x00afee000f8e00ff */
.L_x_73:
[----:B-----5:R-:W-:Y:S01]  /*4630*/  @!P0 FSETP.EQ.AND P4, PT, R81, RZ, PT ;  /* 0x000000ff5100820b */ /* 0x020fe20003f82000 */
[----:B------:R-:W-:Y:S01]  /*4640*/  @!UPT UIADD3 URZ, UPT, UPT, URZ, URZ, URZ ;  /* 0x000000fffffff290 */ /* 0x000fe2000fffe0ff */
[----:B------:R-:W-:Y:S11]  /*4650*/  @!P0 BRA `(.L_x_74) ;  /* 0x0000000000148947 */ /* 0x000ff60003800000 */
[----:B------:R-:W-:Y:S02]  /*4660*/  LOP3.LUT P0, RZ, R177, 0xff, RZ, 0xc0, !PT ;  /* 0x000000ffb1ff7812 */ /* 0x000fe4000780c0ff */
[----:B------:R-:W-:Y:S04]  /*4670*/  PLOP3.LUT P4, PT, PT, PT, UP0, 0x80, 0x8 ;  /* 0x000000000008781c */ /* 0x000fe80003f8f008 */
[----:B------:R-:W-:Y:S07]  /*4680*/  PLOP3.LUT P4, PT, P4, PT, PT, 0x8, 0x80 ;  /* 0x000000000080781c */ /* 0x000fee000278e170 */
[----:B------:R-:W-:Y:S11]  /*4690*/  @P0 FSETP.EQ.AND P4, PT, R81, RZ, PT ;  /* 0x000000ff5100020b */ /* 0x000ff60003f82000 */
[----:B------:R-:W-:Y:S02]  /*46a0*/  @!UPT UIADD3 URZ, UPT, UPT, URZ, URZ, URZ ;  /* 0x000000fffffff290 */ /* 0x000fe4000fffe0ff */
.L_x_74:
[----:B------:R-:W-:Y:S01]  /*46b0*/  ISETP.NE.AND P0, PT, R24, 0x1, PT ;  /* 0x000000011800780c */ /* 0x000fe20003f05270 */
[----:B------:R-:W3:Y:S01]  /*46c0*/  SYNCS.PHASECHK.TRANS64.TRYWAIT P2, [UR22+0xd0], R12 ;  /* 0x0000d00cff0075a7 */ /* 0x000ee20008041116 */
[----:B------:R-:W-:Y:S04]  /*46d0*/  IMAD.SHL.U32 R10, R19, 0x80, RZ ;  /* 0x00000080130a7824 */ /* 0x000fe800078e00ff */
[C---:B------:R-:W-:Y:S01]  /*46e0*/  IMAD.HI.U32 R9, R10.reuse, R25, RZ ;  /* 0x000000190a097227 */ /* 0x040fe200078e00ff */
[C---:B------:R-:W-:Y:S04]  /*46f0*/  R2UR UR19, R10.reuse ;  /* 0x000000000a1372ca */ /* 0x040fe800000e0000 */
[----:B------:R-:W-:Y:S04]  /*4700*/  SHF.R.U32.HI R9, RZ, R26, R9 ;  /* 0x0000001aff097219 */ /* 0x000fe80000011609 */
[----:B------:R-:W-:Y:S02]  /*4710*/  SEL R9, R10, R9, !P0 ;  /* 0x000000090a097207 */ /* 0x000fe40004000000 */
[----:B------:R-:W-:Y:S02]  /*4720*/  ELECT P0, URZ, PT ;  /* 0x0000000000ff782f */ /* 0x000fe40003800000 */
[C---:B------:R-:W-:Y:S01]  /*4730*/  R2UR UR8, R9.reuse ;  /* 0x00000000090872ca */ /* 0x040fe200000e0000 */
[C---:B-12---:R-:W-:Y:S01]  /*4740*/  IMAD.HI.U32 R0, R9.reuse, R22, RZ ;  /* 0x0000001609007227 */ /* 0x046fe200078e00ff */
[----:B------:R-:W-:Y:S02]  /*4750*/  PLOP3.LUT P4, PT, P4, P0, PT, 0xf2, 0x2f ;  /* 0x00000000002f781c */ /* 0x000fe40002781e72 */
[----:B------:R-:W-:Y:S01]  /*4760*/  R2UR UR20, R9 ;  /* 0x00000000091472ca */ /* 0x000fe200000e0000 */
[----:B------:R-:W-:Y:S01]  /*4770*/  IMAD.MOV R3, RZ, RZ, -R9 ;  /* 0x000000ffff037224 */ /* 0x000fe200078e0a09 */
[----:B------:R-:W-:Y:S04]  /*4780*/  SHF.R.U32.HI R0, RZ, R23, R0 ;  /* 0x00000017ff007219 */ /* 0x000fe80000011600 */
[----:B------:R-:W-:Y:S02]  /*4790*/  R2UR UR21, R0 ;  /* 0x00000000001572ca */ /* 0x000fe400000e0000 */
[----:B------:R-:W-:Y:S03]  /*47a0*/  R2UR UR9, R3 ;  /* 0x00000000030972ca */ /* 0x000fe600000e0000 */
[----:B----4-:R-:W-:Y:S05]  /*47b0*/  @!P4 IADD3 R19, P0, PT, R36, 0x580, RZ ;  /* 0x000005802413c810 */ /* 0x010fea0007f1e0ff */
[----:B------:R-:W-:Y:S03]  /*47c0*/  @!P4 IMAD.X R16, RZ, RZ, R37, P0 ;  /* 0x000000ffff10c224 */ /* 0x000fe600000e0625 */
[----:B------:R-:W-:Y:S02]  /*47d0*/  USEL UR21, UR8, UR21, !UP3 ;  /* 0x0000001508157287 */ /* 0x000fe4000d800000 */
[----:B------:R-:W-:Y:S04]  /*47e0*/  UIMAD UR19, UR14, UR9, UR19 ;  /* 0x000000090e1372a4 */ /* 0x000fe8000f8e0213 */
[----:B------:R-:W-:Y:S05]  /*47f0*/  IMAD R0, RZ, RZ, -UR21 ;  /* 0x80000015ff007e24 */ /* 0x000fea000f8e02ff */
[----:B------:R-:W-:Y:S11]  /*4800*/  R2UR UR8, R0 ;  /* 0x00000000000872ca */ /* 0x000ff600000e0000 */
[----:B------:R-:W-:Y:S02]  /*4810*/  @!UPT UIADD3 URZ, UPT, UPT, URZ, URZ, URZ ;  /* 0x000000fffffff290 */ /* 0x000fe4000fffe0ff */
[----:B------:R-:W-:Y:S01]  /*4820*/  UIMAD UR20, UR7, UR8, UR20 ;  /* 0x00000008071472a4 */ /* 0x000fe2000f8e0214 */
[----:B---3--:R-:W-:Y:S11]  /*4830*/  @!P2 BRA `(.L_x_75) ;  /* 0x000000480088a947 */ /* 0x008ff60003800000 */
.L_x_150:
[----:B------:R-:W2:Y:S01]  /*4840*/  LDC.64 R14, c[0x0][0xb10] ;  /* 0x0002c400ff0e7b82 */ /* 0x000ea20000000a00 */
[----:B------:R-:W-:Y:S01]  /*4850*/  @!P4 R2UR UR8, R19 ;  /* 0x000000001308c2ca */ /* 0x000fe200000e0000 */
[----:B------:R-:W-:Y:S01]  /*4860*/  VOTEU.ALL UP2, P4 ;  /* 0x0000000000ff7886 */ /* 0x000fe20002040000 */
[----:B------:R-:W-:Y:S01]  /*4870*/  @!P4 R2UR UR9, R16 ;  /* 0x000000001009c2ca */ /* 0x000fe200000e0000 */
[----:B------:R-:W-:Y:S01]  /*4880*/  VOTEU.ALL UP1, P4 ;  /* 0x0000000000ff7886 */ /* 0x000fe20002020000 */
[----:B------:R-:W-:Y:S03]  /*4890*/  @!P4 IMAD.MOV.U32 R16, RZ, RZ, 0x2000 ;  /* 0x00002000ff10c424 */ /* 0x000fe600078e00ff */
[----:B------:R-:W3:Y:S01]  /*48a0*/  LDC.64 R10, c[0x0][0xb18] ;  /* 0x0002c600ff0a7b82 */ /* 0x000ee20000000a00 */
[----:B------:R-:W-:Y:S01]  /*48b0*/  @!UP2 UIADD3 UR16, UPT, UPT, UR22, 0x200, URZ ;  /* 0x000002001610a890 */ /* 0x000fe2000fffe0ff */
[----:B------:R-:W-:Y:S06]  /*48c0*/  @P3 SHF.R.U32.HI R28, RZ, 0x10, R29 ;  /* 0x00000010ff1c3819 */ /* 0x000fec000001161d */
[----:B------:R-:W4:Y:S01]  /*48d0*/  @!P1 LDC R0, c[0x0][0xb20] ;  /* 0x0002c800ff009b82 */ /* 0x000f220000000800 */
[----:B------:R-:W-:Y:S01]  /*48e0*/  @P3 R2UR UR56, R28 ;  /* 0x000000001c3832ca */ /* 0x000fe200000e0000 */
[----:B------:R-:W-:Y:S06]  /*48f0*/  IMAD.U32 R38, RZ, RZ, UR8 ;  /* 0x00000008ff267e24 */ /* 0x000fec000f8e00ff */
[----:B-1----:R-:W1:Y:S01]  /*4900*/  @!P1 LDC R3, c[0x0][0xb0c] ;  /* 0x0002c300ff039b82 */ /* 0x002e620000000800 */
[----:B------:R-:W-:Y:S01]  /*4910*/  IMAD.U32 R39, RZ, RZ, UR9 ;  /* 0x00000009ff277e24 */ /* 0x000fe2000f8e00ff */
[----:B------:R-:W-:Y:S01]  /*4920*/  @!UP2 UPRMT UR9, URZ, 0x40, URZ ;  /* 0x00000040ff09a896 */ /* 0x000fe200080000ff */
[----:B------:R-:W-:Y:S03]  /*4930*/  @!P4 R2UR UR10, R38 ;  /* 0x00000000260ac2ca */ /* 0x000fe600000e0000 */
[----:B------:R-:W-:Y:S01]  /*4940*/  @!P4 R2UR UR11, R39 ;  /* 0x00000000270bc2ca */ /* 0x000fe200000e0000 */
[----:B------:R-:W-:Y:S11]  /*4950*/  @!UP2 UPRMT UR8, UR9, 0x5410, URZ ;  /* 0x000054100908a896 */ /* 0x000ff600080000ff */
[----:B------:R-:W-:Y:S01]  /*4960*/  @!UPT UIADD3 URZ, UPT, UPT, URZ, URZ, URZ ;  /* 0x000000fffffff290 */ /* 0x000fe2000fffe0ff */
[----:B------:R1:W-:Y:S01]  /*4970*/  @!UP1 UTMALDG.4D.IM2COL [UR16], [UR10], UR8 ;  /* 0x000000100a0093b4 */ /* 0x0003e20008058008 */
[----:B------:R1:W-:Y:S02]  /*4980*/  @!P4 SYNCS.ARRIVE.TRANS64.RED.A0TR RZ, [UR22+0xc0], R16 ;  /* 0x0000c010ffffc9a7 */ /* 0x0003e40008300416 */
[----:B-1----:R-:W-:Y:S01]  /*4990*/  @!P1 ISETP.NE.AND P2, PT, R3, 0x1, PT ;  /* 0x000000010300980c */ /* 0x002fe20003f45270 */
[C---:B--2---:R-:W-:Y:S01]  /*49a0*/  @!P1 IMAD.HI.U32 R14, R13.reuse, R14, RZ ;  /* 0x0000000e0d0e9227 */ /* 0x044fe200078e00ff */
[----:B---3--:R-:W-:Y:S03]  /*49b0*/  @!P1 ISETP.NE.AND P0, PT, R10, 0x1, PT ;  /* 0x000000010a00980c */ /* 0x008fe60003f05270 */
[C---:B------:R-:W-:Y:S01]  /*49c0*/  @!P1 IMAD.HI.U32 R11, R8.reuse, R11, RZ ;  /* 0x0000000b080b9227 */ /* 0x040fe200078e00ff */
[----:B------:R-:W-:Y:S04]  /*49d0*/  @!P1 SHF.R.U32.HI R14, RZ, R15, R14 ;  /* 0x0000000fff0e9219 */ /* 0x000fe8000001160e */
[----:B----4-:R-:W-:Y:S01]  /*49e0*/  @!P1 SHF.R.U32.HI R9, RZ, R0, R11 ;  /* 0x00000000ff099219 */ /* 0x010fe2000001160b */
[----:B------:R-:W-:Y:S01]  /*49f0*/  SYNCS.ARRIVE.TRANS64.RED.A1T0 RZ, [UR45], RZ ;  /* 0x000000ffffff79a7 */ /* 0x000fe2000810042d */
[----:B------:R-:W-:Y:S02]  /*4a00*/  @!P1 SEL R14, R13, R14, !P2 ;  /* 0x0000000e0d0e9207 */ /* 0x000fe40005000000 */
[----:B------:R-:W-:Y:S01]  /*4a10*/  @!P1 SEL R9, R8, R9, !P0 ;  /* 0x0000000908099207 */ /* 0x000fe20004000000 */
[----:B------:R-:W1:Y:S04]  /*4a20*/  SYNCS.PHASECHK.TRANS64.TRYWAIT P5, [UR22+0xd8], R12 ;  /* 0x0000d80cff0075a7 */ /* 0x000e6800080a1116 */
[----:B------:R-:W-:Y:S02]  /*4a30*/  @!P1 IMAD.IADD R0, R9, 0x1, -R14 ;  /* 0x0000000109009824 */ /* 0x000fe400078e0a0e */
[----:B------:R-:W-:Y:S02]  /*4a40*/  @!P1 IMAD.IADD R9, R14, 0x1, -R9 ;  /* 0x000000010e099824 */ /* 0x000fe400078e0a09 */
[----:B------:R-:W-:Y:S02]  /*4a50*/  @!P1 IMAD R13, R0, R3, R13 ;  /* 0x00000003000d9224 */ /* 0x000fe400078e020d */
[----:B------:R-:W-:Y:S01]  /*4a60*/  @!P1 IMAD R8, R9, R10, R8 ;  /* 0x0000000a09089224 */ /* 0x000fe200078e0208 */
[----:B-1----:R-:W-:Y:S06]  /*4a70*/  @!P5 BRA `(.L_x_76) ;  /* 0x000000480010d947 */ /* 0x002fec0003800000 */
.L_x_152:
[----:B-1----:R-:W-:Y:S01]  /*4a80*/  @!P4 IADD3 R3, P0, PT, R36, 0x580, RZ ;  /* 0x000005802403c810 */ /* 0x002fe20007f1e0ff */
[----:B------:R-:W-:Y:S01]  /*4a90*/  VOTEU.ALL UP2, P4 ;  /* 0x0000000000ff7886 */ /* 0x000fe20002040000 */
[----:B------:R-:W-:Y:S01]  /*4aa0*/  VOTEU.ALL UP1, P4 ;  /* 0x0000000000ff7886 */ /* 0x000fe20002020000 */
[----:B------:R-:W-:Y:S01]  /*4ab0*/  UMOV UR11, UR19 ;  /* 0x00000013000b7c82 */ /* 0x000fe20008000000 */
[----:B------:R-:W-:Y:S01]  /*4ac0*/  @!P4 R2UR UR9, R3 ;  /* 0x000000000309c2ca */ /* 0x000fe200000e0000 */
[----:B------:R-:W-:Y:S01]  /*4ad0*/  @!P4 IMAD.X R0, RZ, RZ, R37, P0 ;  /* 0x000000ffff00c224 */ /* 0x000fe200000e0625 */
[----:B------:R-:W-:Y:S01]  /*4ae0*/  @!UP2 UPRMT UR16, URZ, 0x40, URZ ;  /* 0x00000040ff10a896 */ /* 0x000fe200080000ff */
[----:B------:R-:W-:Y:S01]  /*4af0*/  LOP3.LUT R34, R34, 0x1, RZ, 0x3c, !PT ;  /* 0x0000000122227812 */ /* 0x000fe200078e3cff */
[----:B------:R-:W-:Y:S01]  /*4b00*/  @!UP2 UIADD3 UR10, UPT, UPT, UR18, 0x40, URZ ;  /* 0x00000040120aa890 */ /* 0x000fe2000fffe0ff */
[----:B------:R-:W-:Y:S01]  /*4b10*/  LOP3.LUT R32, R32, 0x1, RZ, 0x3c, !PT ;  /* 0x0000000120207812 */ /* 0x000fe200078e3cff */
[----:B------:R-:W-:Y:S01]  /*4b20*/  @!UP2 UPRMT UR18, UR16, 0x5410, URZ ;  /* 0x000054101012a896 */ /* 0x000fe200080000ff */
[----:B------:R-:W-:Y:S01]  /*4b30*/  @!P4 R2UR UR8, R0 ;  /* 0x000000000008c2ca */ /* 0x000fe200000e0000 */
[----:B------:R-:W-:Y:S01]  /*4b40*/  UMOV UR12, UR20 ;  /* 0x00000014000c7c82 */ /* 0x000fe20008000000 */
[----:B------:R-:W-:Y:S01]  /*4b50*/  UMOV UR13, UR21 ;  /* 0x00000015000d7c82 */ /* 0x000fe20008000000 */
[----:B------:R-:W-:Y:S02]  /*4b60*/  IMAD.IADD R16, R8, 0x1, R145 ;  /* 0x0000000108107824 */ /* 0x000fe400078e0291 */
[----:B------:R-:W-:Y:S02]  /*4b70*/  IMAD.IADD R19, R13, 0x1, R176 ;  /* 0x000000010d137824 */ /* 0x000fe400078e02b0 */
[----:B------:R-:W-:Y:S01]  /*4b80*/  IMAD.U32 R10, RZ, RZ, UR9 ;  /* 0x00000009ff0a7e24 */ /* 0x000fe2000f8e00ff */
[----:B------:R-:W-:Y:S04]  /*4b90*/  @!UP2 UIADD3 UR9, UPT, UPT, UR22, 0xc8, URZ ;  /* 0x000000c81609a890 */ /* 0x000fe8000fffe0ff */
[----:B------:R-:W-:Y:S01]  /*4ba0*/  @!P4 R2UR UR24, R10 ;  /* 0x000000000a18c2ca */ /* 0x000fe200000e0000 */
[----:B------:R-:W-:Y:S01]  /*4bb0*/  IMAD.U32 R11, RZ, RZ, UR8 ;  /* 0x00000008ff0b7e24 */ /* 0x000fe2000f8e00ff */
[----:B------:R-:W-:Y:S04]  /*4bc0*/  @!UP2 UIADD3 UR8, UPT, UPT, UR22, 0x2200, URZ ;  /* 0x000022001608a890 */ /* 0x000fe8000fffe0ff */
[----:B------:R-:W-:Y:S11]  /*4bd0*/  @!P4 R2UR UR25, R11 ;  /* 0x000000000b19c2ca */ /* 0x000ff600000e0000 */
[----:B------:R-:W-:Y:S02]  /*4be0*/  @!UPT UIADD3 URZ, UPT, UPT, URZ, URZ, URZ ;  /* 0x000000fffffff290 */ /* 0x000fe4000fffe0ff */
[----:B------:R2:W-:Y:S01]  /*4bf0*/  @!UP1 UTMALDG.4D.IM2COL [UR8], [UR24], UR18 ;  /* 0x00000008180093b4 */ /* 0x0005e20008058012 */
[----:B------:R2:W-:Y:S01]  /*4c00*/  @!P4 SYNCS.ARRIVE.TRANS64.RED.A0TR RZ, [UR22+0xc8], R27 ;  /* 0x0000c81bffffc9a7 */ /* 0x0005e20008300416 */
[----:B------:R-:W-:Y:S01]  /*4c10*/  UPLOP3.LUT UP1, UPT, UPT, UPT, UPT, 0x80, 0x8 ;  /* 0x000000000008789c */ /* 0x000fe20003f2f070 */
[----:B------:R-:W-:Y:S01]  /*4c20*/  SYNCS.ARRIVE.TRANS64.RED.A1T0 RZ, [UR23], RZ ;  /* 0x000000ffffff79a7 */ /* 0x000fe20008100417 */
[----:B------:R-:W-:Y:S09]  /*4c30*/  @P3 BRA `(.L_x_77) ;  /* 0xfffffff400343947 */ /* 0x000ff2000383ffff */
[----:B------:R-:W-:-:S04]  /*4c40*/  SHF.L.U32 R3, R34, 0x1f, RZ ;  /* 0x0000001f22037819 */ /* 0x000fc800000006ff */
[----:B------:R-:W1:Y:S02]  /*4c50*/  SYNCS.PHASECHK.TRANS64.TRYWAIT P0, [UR22+0xd0], R3 ;  /* 0x0000d003ff0075a7 */ /* 0x000e640008001116 */
[----:B-1----:R-:W-:Y:S05]  /*4c60*/  @!P0 BRA `(.L_x_78) ;  /* 0x0000004400ac8947 */ /* 0x002fea0003800000 */
.L_x_154:
[----:B-1----:R-:W-:-:S07]  /*4c70*/  MOV R0, UR22 ;  /* 0x0000001600007c02 */ /* 0x002fce0008000f00 */
.L_x_79:
[----:B-1----:R-:W-:-:S04]  /*4c80*/  SHF.L.U32 R3, R34, 0x1f, RZ ;  /* 0x0000001f22037819 */ /* 0x002fc800000006ff */
[----:B------:R1:W3:Y:S03]  /*4c90*/  SYNCS.PHASECHK.TRANS64.TRYWAIT P0, [R0+URZ+0xd8], R3 ;  /* 0x0000d803000075a7 */ /* 0x0002e600080011ff */
[----:B---3--:R-:W-:Y:S05]  /*4ca0*/  @!P0 NANOSLEEP.SYNCS 0x989680 ;  /* 0x009896800000895d */ /* 0x008fea0003900000 */
[----:B------:R-:W3:Y:S02]  /*4cb0*/  @!P0 SYNCS.PHASECHK.TRANS64 P0, [R0+URZ+0xd8], R3 ;  /* 0x0000d803000085a7 */ /* 0x000ee400080010ff */
[----:B--23--:R-:W-:Y:S05]  /*4cc0*/  @P0 EXIT ;  /* 0x000000000000094d */ /* 0x00cfea0003800000 */
[----:B------:R-:W-:Y:S05]  /*4cd0*/  BRA `(.L_x_79) ;  /* 0xfffffffc00e87947 */ /* 0x000fea000383ffff */
.L_x_68:
[----:B------:R-:W-:-:S06]  /*4ce0*/  UISETP.GE.AND UP1, UPT, UR8, 0x4, UPT ;  /* 0x000000040800788c */ /* 0x000fcc000bf26270 */
[----:B------:R-:W-:-:S13]  /*4cf0*/  PLOP3.LUT P0, PT, PT, PT, UP1, 0x80, 0x8 ;  /* 0x000000000008781c */ /* 0x000fda0003f0f018 */
[----:B------:R-:W-:Y:S05]  /*4d00*/  @!P0 EXIT ;  /* 0x000000000000894d */ /* 0x000fea0003800000 */
[----:B------:R-:W-:Y:S01]  /*4d10*/  BAR.SYNC.DEFER_BLOCKING 0x6, 0xa0 ;  /* 0x0182800000007b1d */ /* 0x000fe20000010000 */
[C---:B------:R-:W-:Y:S01]  /*4d20*/  IMAD.SHL.U32 R0, R186.reuse, 0x40, RZ ;  /* 0x00000040ba007824 */ /* 0x040fe200078e00ff */
[C---:B------:R-:W-:Y:S01]  /*4d30*/  LOP3.LUT R188, R186.reuse, 0x60, RZ, 0xc0, !PT ;  /* 0x00000060babc7812 */ /* 0x040fe200078ec0ff */
[C---:B------:R-:W-:Y:S01]  /*4d40*/  IMAD.SHL.U32 R185, R186.reuse, 0x8, RZ ;  /* 0x00000008bab97824 */ /* 0x040fe200078e00ff */
[C---:B------:R-:W-:Y:S01]  /*4d50*/  LOP3.LUT R187, R186.reuse, 0x2, RZ, 0xc0, !PT ;  /* 0x00000002babb7812 */ /* 0x040fe200078ec0ff */
[----:B------:R-:W-:Y:S01]  /*4d60*/  IMAD.U32 R78, R186, 0x10000, RZ ;  /* 0x00010000ba4e7824 */ /* 0x000fe200078e00ff */
[----:B------:R-:W-:Y:S02]  /*4d70*/  UMOV UR51, 0x400 ;  /* 0x0000040000337882 */ /* 0x000fe40000000000 */
[----:B------:R-:W1:Y:S01]  /*4d80*/  LDC R179, c[0x0][0x370] ;  /* 0x0000dc00ffb37b82 */ /* 0x000e620000000800 */
[----:B------:R-:W-:Y:S01]  /*4d90*/  ULEA UR51, UR45, UR51, 0x18 ;  /* 0x000000332d337291 */ /* 0x000fe2000f8ec0ff */
[----:B------:R-:W-:Y:S01]  /*4da0*/  LOP3.LUT R4, R0, 0x180, RZ, 0xc0, !PT ;  /* 0x0000018000047812 */ /* 0x000fe200078ec0ff */
[----:B------:R-:W-:Y:S01]  /*4db0*/  HFMA2 R181, -RZ, RZ, 0, 0 ;  /* 0x00000000ffb57431 */ /* 0x000fe200000001ff */
[----:B------:R-:W-:Y:S01]  /*4dc0*/  LOP3.LUT R186, R186, 0x4, RZ, 0xc0, !PT ;  /* 0x00000004baba7812 */ /* 0x000fe200078ec0ff */
[----:B------:R-:W-:Y:S01]  /*4dd0*/  UIADD3 UR4, UPT, UPT, UR51, 0x4200, URZ ;  /* 0x0000420033047890 */ /* 0x000fe2000fffe0ff */
[----:B------:R-:W-:Y:S01]  /*4de0*/  LOP3.LUT R185, R4, 0x30, R185, 0xf8, !PT ;  /* 0x0000003004b97812 */ /* 0x000fe200078ef8b9 */
[----:B------:R-:W-:Y:S01]  /*4df0*/  IMAD.MOV.U32 R76, RZ, RZ, RZ ;  /* 0x000000ffff4c7224 */ /* 0x000fe200078e00ff */
[----:B------:R-:W2:Y:S01]  /*4e00*/  LDC R74, c[0x0][0xb0c] ;  /* 0x0002c300ff4a7b82 */ /* 0x000ea20000000800 */
[----:B------:R-:W-:Y:S01]  /*4e10*/  IMAD.MOV.U32 R184, RZ, RZ, RZ ;  /* 0x000000ffffb87224 */ /* 0x000fe200078e00ff */
[----:B------:R-:W-:-:S02]  /*4e20*/  LOP3.LUT R185, R185, 0x1e40, R0, 0xf8, !PT ;  /* 0x00001e40b9b97812 */ /* 0x000fc400078ef800 */
[----:B------:R-:W-:Y:S02]  /*4e30*/  CS2R R182, SRZ ;  /* 0x0000000000b67805 */ /* 0x000fe4000001ff00 */
[----:B------:R-:W-:Y:S01]  /*4e40*/  LOP3.LUT R78, R78, 0x600000, RZ, 0xc0, !PT ;  /* 0x006000004e4e7812 */ /* 0x000fe200078ec0ff */
[----:B------:R-:W-:Y:S01]  /*4e50*/  IMAD.MOV R191, RZ, RZ, -R187 ;  /* 0x000000ffffbf7224 */ /* 0x000fe200078e0abb */
[----:B------:R-:W-:Y:S01]  /*4e60*/  IADD3 R192, PT, PT, -R186, 0x2, RZ ;  /* 0x00000002bac07810 */ /* 0x000fe20007ffe1ff */
[----:B------:R-:W-:Y:S01]  /*4e70*/  VIADD R193, R185, UR51 ;  /* 0x00000033b9c17c36 */ /* 0x000fe20008000000 */
[----:B------:R-:W4:Y:S01]  /*4e80*/  LDC R178, c[0x0][0xb20] ;  /* 0x0002c800ffb27b82 */ /* 0x000f220000000800 */
[----:B------:R-:W3:Y:S01]  /*4e90*/  LDS R2, [UR51+0x140] ;  /* 0x00014033ff027984 */ /* 0x000ee20008000800 */
[----:B------:R-:W-:Y:S01]  /*4ea0*/  IMAD.MOV R190, RZ, RZ, -R186 ;  /* 0x000000ffffbe7224 */ /* 0x000fe200078e0aba */
[----:B------:R-:W-:Y:S01]  /*4eb0*/  MOV R194, UR4 ;  /* 0x0000000400c27c02 */ /* 0x000fe20008000f00 */
[----:B------:R-:W-:Y:S01]  /*4ec0*/  VIADD R193, R193, 0x200 ;  /* 0x00000200c1c17836 */ /* 0x000fe20000000000 */
[----:B------:R-:W1:Y:S03]  /*4ed0*/  LDCU.64 UR54, c[0x0][0x348] ;  /* 0x00006900ff3677ac */ /* 0x000e660008000a00 */
[----:B------:R-:W1:Y:S01]  /*4ee0*/  LDC R73, c[0x0][0xb30] ;  /* 0x0002cc00ff497b82 */ /* 0x000e620000000800 */
[----:B------:R-:W1:Y:S01]  /*4ef0*/  LDCU.64 UR36, c[0x0][0x888] ;  /* 0x00011100ff2477ac */ /* 0x000e620008000a00 */
[----:B------:R-:W1:Y:S06]  /*4f00*/  LDCU.64 UR38, c[0x0][0x890] ;  /* 0x00011200ff2677ac */ /* 0x000e6c0008000a00 */
[----:B------:R-:W1:Y:S01]  /*4f10*/  LDC.64 R166, c[0x0][0xb10] ;  /* 0x0002c400ffa67b82 */ /* 0x000e620000000a00 */
[----:B------:R-:W1:Y:S01]  /*4f20*/  LDCU.64 UR46, c[0x0][0xa90] ;  /* 0x00015200ff2e77ac */ /* 0x000e620008000a00 */
[----:B------:R-:W-:-:S06]  /*4f30*/  UIADD3 UR50, UPT, UPT, UR51, 0x200, URZ ;  /* 0x0000020033327890 */ /* 0x000fcc000fffe0ff */
[----:B------:R-:W1:Y:S08]  /*4f40*/  LDC.64 R70, c[0x0][0xb18] ;  /* 0x0002c600ff467b82 */ /* 0x000e700000000a00 */
[----:B------:R-:W1:Y:S08]  /*4f50*/  LDC.64 R68, c[0x0][0xb28] ;  /* 0x0002ca00ff447b82 */ /* 0x000e700000000a00 */
[----:B------:R-:W1:Y:S01]  /*4f60*/  LDC.64 R164, c[0x0][0x8b0] ;  /* 0x00022c00ffa47b82 */ /* 0x000e620000000a00 */
[C---:B---3--:R-:W-:Y:S01]  /*4f70*/  VIADD R3, R2.reuse, 0x80 ;  /* 0x0000008002037836 */ /* 0x048fe20000000000 */
[----:B------:R-:W-:-:S04]  /*4f80*/  LOP3.LUT R2, R2, 0xffff, RZ, 0xc0, !PT ;  /* 0x0000ffff02027812 */ /* 0x000fc800078ec0ff */
[----:B------:R-:W-:Y:S02]  /*4f90*/  LOP3.LUT R3, R3, 0xffff, RZ, 0xc0, !PT ;  /* 0x0000ffff03037812 */ /* 0x000fe400078ec0ff */
[----:B------:R-:W3:Y:S03]  /*4fa0*/  LDC.64 R146, c[0x0][0x8a8] ;  /* 0x00022a00ff927b82 */ /* 0x000ee60000000a00 */
[----:B------:R1:W-:Y:S05]  /*4fb0*/  STL.64 [R1], R2 ;  /* 0x0000000201007387 */ /* 0x0003ea0000100a00 */
[----:B------:R-:W1:Y:S08]  /*4fc0*/  LDC.64 R170, c[0x0][0xa80] ;  /* 0x0002a000ffaa7b82 */ /* 0x000e700000000a00 */
[----:B------:R-:W1:Y:S08]  /*4fd0*/  LDC.64 R168, c[0x0][0xa88] ;  /* 0x0002a200ffa87b82 */ /* 0x000e700000000a00 */
[----:B--2-4-:R-:W1:Y:S02]  /*4fe0*/  LDC R180, c[0x0][0x374] ;  /* 0x0000dd00ffb47b82 */ /* 0x014e640000000800 */
.L_x_106:
[----:B-1----:R-:W-:Y:S04]  /*4ff0*/  SHF.L.U32 R3, R183, 0x1f, RZ ;  /* 0x0000001fb7037819 */ /* 0x002fe800000006ff */
[----:B------:R-:W1:Y:S02]  /*5000*/  SYNCS.PHASECHK.TRANS64.TRYWAIT P0, [UR51+0xf0], R3 ;  /* 0x0000f003ff0075a7 */ /* 0x000e640008001133 */
[----:B-1----:R-:W-:Y:S05]  /*5010*/  @!P0 BRA `(.L_x_80) ;  /* 0x0000004000d88947 */ /* 0x002fea0003800000 */
.L_x_156:
[----:B------:R-:W2:Y:S01]  /*5020*/  LDC.64 R12, c[0x0][0xb10] ;  /* 0x0002c400ff0c7b82 */ /* 0x000ea20000000a00 */
[----:B------:R-:W4:Y:S01]  /*5030*/  LDS.128 R20, [UR51+0x130] ;  /* 0x00013033ff147984 */ /* 0x000f220008000c00 */
[----:B------:R-:W-:Y:S01]  /*5040*/  UIADD3 UR4, UPT, UPT, UR51, 0xf8, URZ ;  /* 0x000000f833047890 */ /* 0x000fe2000fffe0ff */
[----:B-1----:R-:W-:Y:S01]  /*5050*/  IMAD R0, R76, 0x4, R1 ;  /* 0x000000044c007824 */ /* 0x002fe200078e0201 */
[----:B------:R-:W-:Y:S04]  /*5060*/  ISETP.NE.AND P1, PT, R73, 0x1, PT ;  /* 0x000000014900780c */ /* 0x000fe80003f25270 */
[----:B------:R-:W1:Y:S01]  /*5070*/  LDC.64 R10, c[0x0][0xb18] ;  /* 0x0002c600ff0a7b82 */ /* 0x000e620000000a00 */
[----:B------:R-:W-:Y:S01]  /*5080*/  UPRMT UR4, URZ, 0x654, UR4 ;  /* 0x00000654ff047896 */ /* 0x000fe20008000004 */
[----:B------:R-:W-:Y:S01]  /*5090*/  ISETP.GE.AND P0, PT, R72, 0x1, PT ;  /* 0x000000014800780c */ /* 0x000fe20003f06270 */
[----:B------:R-:W-:Y:S01]  /*50a0*/  @!PT LDS RZ, [RZ] ;  /* 0x00000000fffff984 */ /* 0x000fe20000000800 */
[----:B------:R-:W-:Y:S01]  /*50b0*/  @!PT LDS RZ, [RZ] ;  /* 0x00000000fffff984 */ /* 0x000fe20000000800 */
[----:B------:R-:W-:Y:S01]  /*50c0*/  @!PT LDS RZ, [RZ] ;  /* 0x00000000fffff984 */ /* 0x000fe20000000800 */
[----:B------:R-:W-:Y:S01]  /*50d0*/  @!PT LDS RZ, [RZ] ;  /* 0x00000000fffff984 */ /* 0x000fe20000000800 */
[----:B------:R3:W-:Y:S06]  /*50e0*/  MEMBAR.ALL.CTA ;  /* 0x0000000000007992 */ /* 0x0007ec0000008000 */
[----:B---3--:R-:W3:Y:S01]  /*50f0*/  FENCE.VIEW.ASYNC.S ;  /* 0x00000000000073c6 */ /* 0x008ee20000000000 */
[----:B------:R-:W1:Y:S08]  /*5100*/  @!P1 LDC R14, c[0x0][0xb20] ;  /* 0x0002c800ff0e9b82 */ /* 0x000e700000000800 */
[----:B------:R-:W1:Y:S01]  /*5110*/  @!P1 LDC R9, c[0x0][0xb0c] ;  /* 0x0002c300ff099b82 */ /* 0x000e620000000800 */
[----:B---3--:R-:W-:Y:S01]  /*5120*/  SYNCS.ARRIVE.TRANS64.RED.A1T0 RZ, [UR4], RZ ;  /* 0x000000ffffff79a7 */ /* 0x008fe20008100404 */
[----:B------:R3:W5:Y:S01]  /*5130*/  LDL R17, [R0] ;  /* 0x0000000000117983 */ /* 0x0007620000100800 */
[----:B----4-:R-:W-:Y:S04]  /*5140*/  LOP3.LUT P4, RZ, R22, 0x1, RZ, 0xc0, !PT ;  /* 0x0000000116ff7812 */ /* 0x010fe8000788c0ff */
[----:B------:R-:W-:Y:S09]  /*5150*/  P2R R195, PR, RZ, 0x10 ;  /* 0x00000010ffc37803 */ /* 0x000ff20000000000 */
[----:B------:R-:W-:Y:S02]  /*5160*/  @P4 MOV R77, R20 ;  /* 0x00000014004d4202 */ /* 0x000fe40000000f00 */
[----:B------:R-:W-:Y:S01]  /*5170*/  @P4 LOP3.LUT R75, R21, 0xffff, RZ, 0xc0, !PT ;  /* 0x0000ffff154b4812 */ /* 0x000fe200078ec0ff */
[----:B--23--:R-:W-:Y:S06]  /*5180*/  @!P0 BRA `(.L_x_81) ;  /* 0x0000000000a48947 */ /* 0x00cfec0003800000 */
[----:B------:R-:W-:Y:S01]  /*5190*/  IMAD.HI.U32 R25, R180, R71, RZ ;  /* 0x00000047b4197227 */ /* 0x000fe200078e00ff */
[----:B------:R-:W-:Y:S02]  /*51a0*/  ISETP.NE.AND P0, PT, R70, 0x1, PT ;  /* 0x000000014600780c */ /* 0x000fe40003f05270 */
[----:B------:R-:W-:Y:S01]  /*51b0*/  ISETP.NE.AND P2, PT, R72, 0x1, PT ;  /* 0x000000014800780c */ /* 0x000fe20003f45270 */
[----:B------:R-:W-:Y:S01]  /*51c0*/  IMAD.HI.U32 R18, R179, R166, RZ ;  /* 0x000000a6b3127227 */ /* 0x000fe200078e00ff */
[----:B------:R-:W-:Y:S02]  /*51d0*/  SHF.R.U32.HI R25, RZ, R178, R25 ;  /* 0x000000b2ff197219 */ /* 0x000fe40000011619 */
[----:B------:R-:W-:Y:S01]  /*51e0*/  ISETP.NE.AND P3, PT, R74, 0x1, PT ;  /* 0x000000014a00780c */ /* 0x000fe20003f65270 */
[----:B------:R-:W-:Y:S01]  /*51f0*/  IMAD.HI.U32 R26, R77, R166, RZ ;  /* 0x000000a64d1a7227 */ /* 0x000fe200078e00ff */
[----:B------:R-:W-:Y:S02]  /*5200*/  SHF.R.U32.HI R18, RZ, R167, R18 ;  /* 0x000000a7ff127219 */ /* 0x000fe40000011612 */
[----:B------:R-:W-:Y:S01]  /*5210*/  SEL R3, R180, R25, !P0 ;  /* 0x00000019b4037207 */ /* 0x000fe20004000000 */
[----:B------:R-:W-:Y:S01]  /*5220*/  IMAD.HI.U32 R25, R75, R71, RZ ;  /* 0x000000474b197227 */ /* 0x000fe200078e00ff */
[----:B------:R-:W-:Y:S02]  /*5230*/  SEL R7, R179, R18, !P3 ;  /* 0x00000012b3077207 */ /* 0x000fe40005800000 */
[----:B------:R-:W-:Y:S01]  /*5240*/  SHF.R.U32.HI R26, RZ, R167, R26 ;  /* 0x000000a7ff1a7219 */ /* 0x000fe2000001161a */
[-C--:B------:R-:W-:Y:S04]  /*5250*/  IMAD.HI.U32 R18, R3, R68.reuse, RZ ;  /* 0x0000004403127227 */ /* 0x080fe800078e00ff */
[----:B------:R-:W-:Y:S01]  /*5260*/  IMAD.HI.U32 R24, R7, R68, RZ ;  /* 0x0000004407187227 */ /* 0x000fe200078e00ff */
[-C--:B------:R-:W-:Y:S02]  /*5270*/  @P2 SHF.R.U32.HI R3, RZ, R69.reuse, R18 ;  /* 0x00000045ff032219 */ /* 0x080fe40000011612 */
[----:B------:R-:W-:Y:S02]  /*5280*/  SHF.R.U32.HI R18, RZ, R178, R25 ;  /* 0x000000b2ff127219 */ /* 0x000fe40000011619 */
[----:B------:R-:W-:Y:S01]  /*5290*/  @P2 SHF.R.U32.HI R7, RZ, R69, R24 ;  /* 0x00000045ff072219 */ /* 0x000fe20000011618 */
[C---:B------:R-:W-:Y:S01]  /*52a0*/  IMAD R2, R72.reuse, R3, RZ ;  /* 0x0000000348027224 */ /* 0x040fe200078e02ff */
[----:B------:R-:W-:Y:S02]  /*52b0*/  SEL R5, R75, R18, !P0 ;  /* 0x000000124b057207 */ /* 0x000fe40004000000 */
[----:B------:R-:W-:Y:S01]  /*52c0*/  SEL R3, R77, R26, !P3 ;  /* 0x0000001a4d037207 */ /* 0x000fe20005800000 */
[----:B------:R-:W-:Y:S01]  /*52d0*/  IMAD R4, R72, R7, RZ ;  /* 0x0000000748047224 */ /* 0x000fe200078e02ff */
[C---:B------:R-:W-:Y:S01]  /*52e0*/  ISETP.GE.AND P0, PT, R5.reuse, R2, PT ;  /* 0x000000020500720c */ /* 0x040fe20003f06270 */
[----:B------:R-:W-:Y:S03]  /*52f0*/  IMAD.HI.U32 R6, R5, R68, RZ ;  /* 0x0000004405067227 */ /* 0x000fe600078e00ff */
[----:B------:R-:W-:Y:S01]  /*5300*/  ISETP.GE.OR P0, PT, R3, R4, P0 ;  /* 0x000000040300720c */ /* 0x000fe20000706670 */
[----:B------:R-:W-:Y:S01]  /*5310*/  IMAD.MOV R4, RZ, RZ, -R3 ;  /* 0x000000ffff047224 */ /* 0x000fe200078e0a03 */
[-C--:B------:R-:W-:Y:S03]  /*5320*/  SHF.R.U32.HI R6, RZ, R69.reuse, R6 ;  /* 0x00000045ff067219 */ /* 0x080fe60000011606 */
[----:B------:R-:W-:Y:S01]  /*5330*/  IMAD R77, R74, R4, R77 ;  /* 0x000000044a4d7224 */ /* 0x000fe200078e024d */
[----:B------:R-:W-:Y:S05]  /*5340*/  SEL R15, R5, R6, !P2 ;  /* 0x00000006050f7207 */ /* 0x000fea0005000000 */
[----:B------:R-:W-:Y:S02]  /*5350*/  IMAD.MOV R6, RZ, RZ, -R15 ;  /* 0x000000ffff067224 */ /* 0x000fe400078e0a0f */
[C---:B------:R-:W-:Y:S04]  /*5360*/  @!P0 IMAD.HI.U32 R2, R3.reuse, R68, RZ ;  /* 0x0000004403028227 */ /* 0x040fe800078e00ff */
[----:B------:R-:W-:Y:S01]  /*5370*/  IMAD R6, R72, R6, R5 ;  /* 0x0000000648067224 */ /* 0x000fe200078e0205 */
[----:B------:R-:W-:Y:S04]  /*5380*/  @!P0 SHF.R.U32.HI R2, RZ, R69, R2 ;  /* 0x00000045ff028219 */ /* 0x000fe80000011602 */
[----:B------:R-:W-:Y:S02]  /*5390*/  @!P0 SEL R0, R3, R2, !P2 ;  /* 0x0000000203008207 */ /* 0x000fe40005000000 */
[----:B------:R-:W-:Y:S02]  /*53a0*/  IADD3 R2, PT, PT, -R5, RZ, RZ ;  /* 0x000000ff05027210 */ /* 0x000fe40007ffe1ff */
[----:B------:R-:W-:Y:S01]  /*53b0*/  @!P0 IADD3 R8, PT, PT, R15, -R0, RZ ;  /* 0x800000000f088210 */ /* 0x000fe20007ffe0ff */
[----:B------:R-:W-:Y:S02]  /*53c0*/  @!P0 IMAD R0, R7, R6, R0 ;  /* 0x0000000607008224 */ /* 0x000fe400078e0200 */
[----:B------:R-:W-:Y:S02]  /*53d0*/  IMAD R75, R70, R2, R75 ;  /* 0x00000002464b7224 */ /* 0x000fe400078e024b */
[----:B------:R-:W-:Y:S02]  /*53e0*/  @!P0 IMAD R5, R8, R72, R3 ;  /* 0x0000004808058224 */ /* 0x000fe400078e0203 */
[----:B------:R-:W-:Y:S04]  /*53f0*/  @!P0 IMAD.MOV.U32 R3, RZ, RZ, R0 ;  /* 0x000000ffff038224 */ /* 0x000fe800078e0000 */
[----:B------:R-:W-:Y:S02]  /*5400*/  IMAD R77, R3, R74, R77 ;  /* 0x0000004a034d7224 */ /* 0x000fe400078e024d */
[----:B------:R-:W-:Y:S07]  /*5410*/  IMAD R75, R5, R70, R75 ;  /* 0x00000046054b7224 */ /* 0x000fee00078e024b */
.L_x_81:
[----:B-1----:R-:W-:Y:S01]  /*5420*/  @!P1 ISETP.NE.AND P0, PT, R10, 0x1, PT ;  /* 0x000000010a00980c */ /* 0x002fe20003f05270 */
[----:B------:R-:W-:Y:S01]  /*5430*/  @!P1 IMAD.HI.U32 R0, R77, R12, RZ ;  /* 0x0000000c4d009227 */ /* 0x000fe200078e00ff */
[----:B------:R-:W-:Y:S01]  /*5440*/  @!P1 ISETP.NE.AND P2, PT, R9, 0x1, PT ;  /* 0x000000010900980c */ /* 0x000fe20003f45270 */
[----:B------:R-:W-:Y:S01]  /*5450*/  ULOP3.LUT UP0, URZ, UR50, 0x1b0, URZ, 0xc0, !UPT ;  /* 0x000001b032ff7892 */ /* 0x000fe2000f80c0ff */
[----:B------:R-:W-:Y:S01]  /*5460*/  @P4 SHF.R.U32.HI R20, RZ, 0x10, R21 ;  /* 0x00000010ff144819 */ /* 0x000fe20000011615 */
[----:B------:R-:W-:Y:S01]  /*5470*/  @!P1 IMAD.HI.U32 R3, R75, R11, RZ ;  /* 0x0000000b4b039227 */ /* 0x000fe200078e00ff */
[----:B------:R-:W-:Y:S02]  /*5480*/  @!P1 SHF.R.U32.HI R0, RZ, R13, R0 ;  /* 0x0000000dff009219 */ /* 0x000fe40000011600 */
[----:B------:R-:W-:Y:S02]  /*5490*/  R2UR UR41, R16 ;  /* 0x00000000102972ca */ /* 0x000fe400000e0000 */
[----:B------:R-:W-:Y:S02]  /*54a0*/  @!P1 SHF.R.U32.HI R2, RZ, R14, R3 ;  /* 0x0000000eff029219 */ /* 0x000fe40000011603 */
[----:B------:R-:W-:Y:S02]  /*54b0*/  @!P1 SEL R3, R77, R0, !P2 ;  /* 0x000000004d039207 */ /* 0x000fe40005000000 */
[----:B------:R-:W-:Y:S02]  /*54c0*/  @!P1 SEL R2, R75, R2, !P0 ;  /* 0x000000024b029207 */ /* 0x000fe40004000000 */
[----:B------:R-:W-:Y:S03]  /*54d0*/  @P4 R2UR UR52, R20 ;  /* 0x00000000143442ca */ /* 0x000fe600000e0000 */
[----:B------:R-:W-:Y:S02]  /*54e0*/  @!P1 IMAD.IADD R0, R2, 0x1, -R3 ;  /* 0x0000000102009824 */ /* 0x000fe400078e0a03 */
[----:B------:R-:W-:Y:S01]  /*54f0*/  @!P1 IMAD.IADD R2, R3, 0x1, -R2 ;  /* 0x0000000103029824 */ /* 0x000fe200078e0a02 */
[----:B------:R-:W-:Y:S01]  /*5500*/  USHF.L.U32 UR41, UR41, 0x7, URZ ;  /* 0x0000000729297899 */ /* 0x000fe200080006ff */
[----:B------:R-:W-:Y:S02]  /*5510*/  @!P1 IMAD R77, R0, R9, R77 ;  /* 0x00000009004d9224 */ /* 0x000fe400078e024d */
[----:B------:R-:W-:Y:S01]  /*5520*/  @!P1 IMAD R75, R2, R10, R75 ;  /* 0x0000000a024b9224 */ /* 0x000fe200078e024b */
[----:B------:R-:W-:Y:S08]  /*5530*/  BRA.U !UP0, `(.L_x_82) ;  /* 0x0000000108407547 */ /* 0x000ff0000b800000 */
[----:B------:R-:W1:Y:S01]  /*5540*/  LDCU.64 UR8, c[0x4][0x80] ;  /* 0x01001000ff0877ac */ /* 0x000e620008000a00 */
[----:B------:R-:W-:Y:S01]  /*5550*/  MOV R3, 0x0 ;  /* 0x0000000000037802 */ /* 0x000fe20000000f00 */
[----:B------:R-:W-:Y:S02]  /*5560*/  HFMA2 R12, -RZ, RZ, 0, 5.9604644775390625e-08 ;  /* 0x00000001ff0c7431 */ /* 0x000fe400000001ff */
[----:B------:R-:W-:Y:S02]  /*5570*/  IMAD.MOV.U32 R8, RZ, RZ, 0x70 ;  /* 0x00000070ff087424 */ /* 0x000fe400078e00ff */
[----:B------:R-:W-:Y:S01]  /*5580*/  IMAD.MOV.U32 R13, RZ, RZ, RZ ;  /* 0x000000ffff0d7224 */ /* 0x000fe200078e00ff */
[----:B------:R-:W2:Y:S01]  /*5590*/  LDCU.64 UR6, c[0x4][0x88] ;  /* 0x01001100ff0677ac */ /* 0x000ea20008000a00 */
[----:B------:R-:W3:Y:S01]  /*55a0*/  LDC.64 R2, c[0x4][R3] ;  /* 0x0100000003027b82 */ /* 0x000ee20000000a00 */
[----:B------:R-:W4:Y:S01]  /*55b0*/  LDCU.64 UR4, c[0x4][0x8] ;  /* 0x01000100ff0477ac */ /* 0x000f220008000a00 */
[----:B-1----:R-:W-:Y:S01]  /*55c0*/  MOV R5, UR9 ;  /* 0x0000000900057c02 */ /* 0x002fe20008000f00 */
[----:B------:R-:W-:Y:S01]  /*55d0*/  IMAD.U32 R4, RZ, RZ, UR8 ;  /* 0x00000008ff047e24 */ /* 0x000fe2000f8e00ff */
[----:B--2---:R-:W-:Y:S01]  /*55e0*/  MOV R7, UR7 ;  /* 0x0000000700077c02 */ /* 0x004fe20008000f00 */
[----:B------:R-:W-:Y:S01]  /*55f0*/  IMAD.U32 R6, RZ, RZ, UR6 ;  /* 0x00000006ff067e24 */ /* 0x000fe2000f8e00ff */
[----:B----4-:R-:W-:Y:S01]  /*5600*/  MOV R11, UR5 ;  /* 0x00000005000b7c02 */ /* 0x010fe20008000f00 */
[----:B------:R-:W-:Y:S02]  /*5610*/  IMAD.U32 R10, RZ, RZ, UR4 ;  /* 0x00000004ff0a7e24 */ /* 0x000fe4000f8e00ff */
[----:B------:R-:W-:Y:S07]  /*5620*/  LEPC R20, `(.L_x_82) ;  /* 0x000000001014794e */ /* 0x000fee0000000000 */
[----:B---3-5:R-:W-:Y:S05]  /*5630*/  CALL.ABS.NOINC R2 ;  /* 0x0000000002007343 */ /* 0x028fea0003c00000 */
.L_x_82:
[----:B------:R-:W-:Y:S01]  /*5640*/  LOP3.LUT P0, RZ, R194, 0x1b0, RZ, 0xc0, !PT ;  /* 0x000001b0c2ff7812 */ /* 0x000fe2000780c0ff */
[----:B------:R-:W-:Y:S11]  /*5650*/  BSSY.RECONVERGENT B6, `(.L_x_83) ;  /* 0x0000013000067945 */ /* 0x000ff60003800200 */
[----:B------:R-:W-:Y:S01]  /*5660*/  @!UPT UIADD3 URZ, UPT, UPT, URZ, URZ, URZ ;  /* 0x000000fffffff290 */ /* 0x000fe2000fffe0ff */
[----:B------:R-:W-:Y:S05]  /*5670*/  @!P0 BRA `(.L_x_84) ;  /* 0x0000000000408947 */ /* 0x000fea0003800000 */
        /* <DEDUP_REMOVED lines=16> */
.L_x_84:
[----:B------:R-:W-:Y:S05]  /*5780*/  BSYNC.RECONVERGENT B6 ;  /* 0x0000000000067941 */ /* 0x000fea0003800200 */
.L_x_83:
[----:B------:R-:W-:Y:S01]  /*5790*/  ISETP.NE.U32.AND P4, PT, R164, RZ, PT ;  /* 0x000000ffa400720c */ /* 0x000fe20003f85070 */
[----:B------:R-:W-:Y:S01]  /*57a0*/  UISETP.NE.AND UP2, UPT, UR53, URZ, UPT ;  /* 0x000000ff3500728c */ /* 0x000fe2000bf45270 */
[----:B------:R-:W-:Y:S01]  /*57b0*/  ISETP.NE.U32.AND P2, PT, RZ, UR36, PT ;  /* 0x00000024ff007c0c */ /* 0x000fe2000bf45070 */
[----:B------:R-:W-:Y:S01]  /*57c0*/  UISETP.NE.U32.AND UP1, UPT, UR38, URZ, UPT ;  /* 0x000000ff2600728c */ /* 0x000fe2000bf25070 */
[----:B------:R-:W-:Y:S01]  /*57d0*/  ISETP.NE.AND.EX P4, PT, R165, RZ, PT, P4 ;  /* 0x000000ffa500720c */ /* 0x000fe20003f85340 */
[----:B------:R-:W-:Y:S01]  /*57e0*/  UPLOP3.LUT UP0, UPT, UPT, UPT, UPT, 0x40, 0x4 ;  /* 0x000000000004789c */ /* 0x000fe20003f0e870 */
[----:B------:R-:W-:Y:S01]  /*57f0*/  ISETP.NE.AND.EX P2, PT, RZ, UR37, PT, P2 ;  /* 0x00000025ff007c0c */ /* 0x000fe2000bf45320 */
[----:B------:R-:W-:Y:S01]  /*5800*/  UISETP.NE.AND.EX UP1, UPT, UR39, URZ, UPT, UP1 ;  /* 0x000000ff2700728c */ /* 0x000fe2000bf25310 */
[----:B------:R-:W-:Y:S04]  /*5810*/  PLOP3.LUT P1, PT, PT, PT, UP2, 0x80, 0x8 ;  /* 0x000000000008781c */ /* 0x000fe80003f2f028 */
[----:B------:R-:W-:Y:S06]  /*5820*/  @UP2 UPLOP3.LUT UP0, UPT, UPT, UPT, UP1, 0x80, 0x8 ;  /* 0x000000000008289c */ /* 0x000fec0003f0f010 */
[----:B------:R-:W-:Y:S01]  /*5830*/  PLOP3.LUT P0, PT, PT, PT, UP0, 0x80, 0x8 ;  /* 0x000000000008781c */ /* 0x000fe20003f0f008 */
[----:B------:R-:W-:Y:S01]  /*5840*/  @!UPT UIADD3 URZ, UPT, UPT, URZ, URZ, URZ ;  /* 0x000000fffffff290 */ /* 0x000fe2000fffe0ff */
[----:B------:R-:W-:Y:S11]  /*5850*/  BRA.U !UP1, `(.L_x_85) ;  /* 0x0000000109387547 */ /* 0x000ff6000b800000 */
[----:B------:R-:W-:Y:S01]  /*5860*/  UISETP.NE.U32.AND UP0, UPT, UR36, URZ, UPT ;  /* 0x000000ff2400728c */ /* 0x000fe2000bf05070 */
[----:B------:R-:W-:Y:S02]  /*5870*/  HFMA2 R0, -RZ, RZ, 0, 5.9604644775390625e-08 ;  /* 0x00000001ff007431 */ /* 0x000fe400000001ff */
[----:B------:R-:W-:Y:S01]  /*5880*/  IMAD.MOV.U32 R177, RZ, RZ, 0x1 ;  /* 0x00000001ffb17424 */ /* 0x000fe200078e00ff */
[----:B------:R-:W-:Y:S06]  /*5890*/  UISETP.NE.AND.EX UP0, UPT, UR37, URZ, UPT, UP0 ;  /* 0x000000ff2500728c */ /* 0x000fec000bf05300 */
        /* <DEDUP_REMOVED lines=9> */
[----:B-12---:R-:W-:Y:S02]  /*5930*/  @!P3 IMAD.U32 R81, RZ, RZ, UR4 ;  /* 0x00000004ff51be24 */ /* 0x006fe4000f8e00ff */
.L_x_85:
[----:B------:R-:W-:Y:S05]  /*5940*/  @!P4 BRA `(.L_x_86) ;  /* 0x000000000020c947 */ /* 0x000fea0003800000 */
[----:B------:R-:W-:Y:S04]  /*5950*/  ISETP.NE.U32.AND P3, PT, R146, RZ, PT ;  /* 0x000000ff9200720c */ /* 0x000fe80003f65070 */
[----:B------:R-:W-:Y:S11]  /*5960*/  ISETP.NE.AND.EX P3, PT, R147, RZ, PT, P3 ;  /* 0x000000ff9300720c */ /* 0x000ff60003f65330 */
[----:B------:R-:W-:Y:S02]  /*5970*/  @!UPT UIADD3 URZ, UPT, UPT, URZ, URZ, URZ ;  /* 0x000000fffffff290 */ /* 0x000fe4000fffe0ff */
[----:B------:R-:W1:Y:S01]  /*5980*/  @P3 LDC.64 R2, c[0x0][0x8a8] ;  /* 0x00022a00ff023b82 */ /* 0x000e620000000a00 */
[----:B------:R-:W-:Y:S04]  /*5990*/  @P3 IMAD R0, R164, UR56, RZ ;  /* 0x00000038a4003c24 */ /* 0x000fe8000f8e02ff */
[----:B-1----:R-:W-:Y:S05]  /*59a0*/  @P3 IMAD.WIDE R2, R0, 0x4, R2 ;  /* 0x0000000400023825 */ /* 0x002fea00078e0202 */
[----:B-----5:R1:W5:Y:S02]  /*59b0*/  @P3 LDG.E R79, desc[UR48][R2.64] ;  /* 0x00000030024f3981 */ /* 0x020364000c1e1900 */
[----:B-1----:R-:W2:Y:S02]  /*59c0*/  @!P3 LDC R79, c[0x0][0x8a0] ;  /* 0x00022800ff4fbb82 */ /* 0x002ea40000000800 */
.L_x_86:
[----:B-----5:R-:W-:Y:S01]  /*59d0*/  FSETP.NEU.AND P4, PT, R81, RZ, PT ;  /* 0x000000ff5100720b */ /* 0x020fe20003f8d000 */
[----:B------:R-:W-:Y:S01]  /*59e0*/  IMAD.SHL.U32 R198, R19, 0x80, RZ ;  /* 0x0000008013c67824 */ /* 0x000fe200078e00ff */
[----:B------:R-:W-:Y:S01]  /*59f0*/  SEL R5, RZ, 0xffffffff, P2 ;  /* 0xffffffffff057807 */ /* 0x000fe20001000000 */
[----:B------:R-:W-:Y:S01]  /*5a00*/  BSSY B1, `(.L_x_87) ;  /* 0x0000052000017945 */ /* 0x000fe20003800000 */
[----:B------:R-:W-:Y:S01]  /*5a10*/  LOP3.LUT P3, RZ, R177, 0xff, RZ, 0xc0, !PT ;  /* 0x000000ffb1ff7812 */ /* 0x000fe2000786c0ff */
[----:B------:R-:W-:Y:S01]  /*5a20*/  IMAD.HI.U32 R7, R198, R171, RZ ;  /* 0x000000abc6077227 */ /* 0x000fe200078e00ff */
[----:B------:R-:W-:Y:S02]  /*5a30*/  @P1 SEL R2, RZ, 0xffffffff, P4 ;  /* 0xffffffffff021807 */ /* 0x000fe40002000000 */
[----:B------:R-:W-:Y:S01]  /*5a40*/  LEA R0, R182, UR51, 0x3 ;  /* 0x00000033b6007c11 */ /* 0x000fe2000f8e18ff */
[----:B------:R-:W-:Y:S01]  /*5a50*/  IMAD.MOV.U32 R207, RZ, RZ, 0x1 ;  /* 0x00000001ffcf7424 */ /* 0x000fe200078e00ff */
[----:B------:R-:W-:Y:S01]  /*5a60*/  @P0 SEL R2, R5, R2, !P3 ;  /* 0x0000000205020207 */ /* 0x000fe20005800000 */
[----:B------:R-:W-:Y:S01]  /*5a70*/  IMAD.IADD R80, R78, 0x1, R17 ;  /* 0x000000014e507824 */ /* 0x000fe200078e0211 */
[----:B------:R-:W-:Y:S02]  /*5a80*/  LEA R206, R76, UR51, 0x3 ;  /* 0x000000334cce7c11 */ /* 0x000fe4000f8e18ff */
[----:B------:R-:W-:Y:S02]  /*5a90*/  CS2R R162, SRZ ;  /* 0x0000000000a27805 */ /* 0x000fe4000001ff00 */
[----:B------:R-:W-:Y:S02]  /*5aa0*/  @P1 LOP3.LUT R2, R2, 0x1, RZ, 0xc0, !PT ;  /* 0x0000000102021812 */ /* 0x000fe400078ec0ff */
[----:B------:R-:W-:Y:S02]  /*5ab0*/  CS2R R160, SRZ ;  /* 0x0000000000a07805 */ /* 0x000fe4000001ff00 */
[----:B------:R-:W-:Y:S02]  /*5ac0*/  SHF.L.U32 R3, R184, 0x1f, RZ ;  /* 0x0000001fb8037819 */ /* 0x000fe400000006ff */
[----:B------:R-:W-:Y:S02]  /*5ad0*/  CS2R R158, SRZ ;  /* 0x00000000009e7805 */ /* 0x000fe4000001ff00 */
[----:B------:R-:W-:Y:S02]  /*5ae0*/  ISETP.NE.U32.OR P6, PT, R2, 0x1, !P1 ;  /* 0x000000010200780c */ /* 0x000fe40004fc5470 */
[----:B------:R-:W-:Y:S02]  /*5af0*/  CS2R R156, SRZ ;  /* 0x00000000009c7805 */ /* 0x000fe4000001ff00 */
[----:B------:R-:W-:Y:S02]  /*5b00*/  ISETP.NE.AND P2, PT, R170, 0x1, PT ;  /* 0x00000001aa00780c */ /* 0x000fe40003f45270 */
[----:B------:R-:W-:Y:S02]  /*5b10*/  CS2R R154, SRZ ;  /* 0x00000000009a7805 */ /* 0x000fe4000001ff00 */
[----:B------:R-:W-:Y:S02]  /*5b20*/  SHF.R.U32.HI R7, RZ, R168, R7 ;  /* 0x000000a8ff077219 */ /* 0x000fe40000011607 */
[----:B------:R-:W-:Y:S02]  /*5b30*/  CS2R R152, SRZ ;  /* 0x0000000000987805 */ /* 0x000fe4000001ff00 */
[----:B------:R-:W-:Y:S02]  /*5b40*/  SEL R2, RZ, 0xffffffff, P4 ;  /* 0xffffffffff027807 */ /* 0x000fe40002000000 */
[----:B------:R-:W-:Y:S02]  /*5b50*/  CS2R R150, SRZ ;  /* 0x0000000000967805 */ /* 0x000fe4000001ff00 */
[----:B------:R-:W-:Y:S02]  /*5b60*/  SEL R196, R198, R7, !P2 ;  /* 0x00000007c6c47207 */ /* 0x000fe40005000000 */
[----:B------:R-:W-:Y:S02]  /*5b70*/  CS2R R148, SRZ ;  /* 0x0000000000947805 */ /* 0x000fe4000001ff00 */
[----:B------:R-:W-:Y:S02]  /*5b80*/  PLOP3.LUT P2, PT, PT, PT, UP1, 0x80, 0x8 ;  /* 0x000000000008781c */ /* 0x000fe40003f4f018 */
[----:B------:R-:W-:Y:S01]  /*5b90*/  ISETP.NE.AND P4, PT, R169, 0x1, PT ;  /* 0x00000001a900780c */ /* 0x000fe20003f85270 */
[C---:B------:R-:W-:Y:S01]  /*5ba0*/  IMAD.HI.U32 R197, R196.reuse, UR46, RZ ;  /* 0x0000002ec4c57c27 */ /* 0x040fe2000f8e00ff */
[----:B------:R-:W-:Y:S02]  /*5bb0*/  @P6 SHF.L.U32 R9, R181, 0x1f, RZ ;  /* 0x0000001fb5096819 */ /* 0x000fe400000006ff */
[----:B------:R-:W-:Y:S02]  /*5bc0*/  P2R R172, PR, RZ, 0x40 ;  /* 0x00000040ffac7803 */ /* 0x000fe40000000000 */
[----:B------:R-:W1:Y:S01]  /*5bd0*/  @P6 SYNCS.PHASECHK.TRANS64.TRYWAIT P1, [R0+URZ+0xc0], R9 ;  /* 0x0000c009000065a7 */ /* 0x000e6200080211ff */
[----:B------:R-:W-:Y:S04]  /*5be0*/  SHF.R.U32.HI R197, RZ, UR47, R197 ;  /* 0x0000002fffc57c19 */ /* 0x000fe800080116c5 */
[----:B------:R-:W-:Y:S01]  /*5bf0*/  @P2 SEL R2, R5, R2, !P3 ;  /* 0x0000000205022207 */ /* 0x000fe20005800000 */
[----:B------:R-:W-:Y:S01]  /*5c00*/  IMAD.MOV R5, RZ, RZ, -R196 ;  /* 0x000000ffff057224 */ /* 0x000fe200078e0ac4 */
[----:B------:R-:W-:Y:S02]  /*5c10*/  SEL R197, R196, R197, !P4 ;  /* 0x000000c5c4c57207 */ /* 0x000fe40006000000 */
[----:B------:R-:W-:Y:S01]  /*5c20*/  LOP3.LUT R2, R2, 0x1, RZ, 0xc0, !PT ;  /* 0x0000000102027812 */ /* 0x000fe200078ec0ff */
[----:B------:R-:W-:Y:S02]  /*5c30*/  IMAD R198, R170, R5, R198 ;  /* 0x00000005aac67224 */ /* 0x000fe400078e02c6 */
[----:B------:R-:W-:Y:S01]  /*5c40*/  IMAD.MOV R4, RZ, RZ, -R197 ;  /* 0x000000ffff047224 */ /* 0x000fe200078e0ac5 */
[----:B------:R-:W-:Y:S01]  /*5c50*/  ISETP.NE.U32.AND P5, PT, R2, 0x1, PT ;  /* 0x000000010200780c */ /* 0x000fe20003fa5070 */
[----:B------:R3:W4:Y:S03]  /*5c60*/  SYNCS.PHASECHK.TRANS64.TRYWAIT P0, [R206+URZ+0x100], R3 ;  /* 0x00010003ce0075a7 */ /* 0x00072600080011ff */
[----:B------:R-:W-:Y:S01]  /*5c70*/  P2R R208, PR, RZ, 0x20 ;  /* 0x00000020ffd07803 */ /* 0x000fe20000000000 */
[----:B------:R-:W-:Y:S01]  /*5c80*/  IMAD R196, R169, R4, R196 ;  /* 0x00000004a9c47224 */ /* 0x000fe200078e02c4 */
[----:B-1----:R-:W-:Y:S01]  /*5c90*/  @P6 SEL R207, RZ, 0x1, !P1 ;  /* 0x00000001ffcf6807 */ /* 0x002fe20004800000 */
[----:B---3--:R-:W-:Y:S06]  /*5ca0*/  @!P6 BRA `(.L_x_88) ;  /* 0x00000000009ce947 */ /* 0x008fec0003800000 */
[----:B------:R-:W-:Y:S01]  /*5cb0*/  @P5 IMAD R8, R182, 0x2000, R193 ;  /* 0x00002000b6085824 */ /* 0x000fe200078e02c1 */
[----:B------:R-:W1:Y:S01]  /*5cc0*/  S2R R2, SR_CgaCtaId ;  /* 0x0000000000027919 */ /* 0x000e620000008800 */
[----:B------:R-:W-:Y:S01]  /*5cd0*/  ISETP.NE.AND P1, PT, R207, RZ, PT ;  /* 0x000000ffcf00720c */ /* 0x000fe20003f25270 */
[----:B------:R-:W-:Y:S01]  /*5ce0*/  BSSY B0, `(.L_x_89) ;  /* 0x0000010000007945 */ /* 0x000fe20003800000 */
[--C-:B------:R-:W-:Y:S01]  /*5cf0*/  @P5 IMAD R7, R187, -0x10, R8.reuse ;  /* 0xfffffff0bb075824 */ /* 0x100fe200078e0208 */
[----:B------:R-:W-:Y:S01]  /*5d00*/  CS2R R150, SRZ ;  /* 0x0000000000967805 */ /* 0x000fe2000001ff00 */
[----:B------:R-:W-:Y:S01]  /*5d10*/  @P5 IMAD R6, R186, -0x10, R8 ;  /* 0xfffffff0ba065824 */ /* 0x000fe200078e0208 */
[----:B------:R-:W-:Y:S01]  /*5d20*/  CS2R R148, SRZ ;  /* 0x0000000000947805 */ /* 0x000fe2000001ff00 */
[----:B------:R-:W-:Y:S01]  /*5d30*/  @P5 IMAD R4, R192, 0x10, R7 ;  /* 0x00000010c0045824 */ /* 0x000fe200078e0207 */
[----:B------:R-:W-:Y:S02]  /*5d40*/  CS2R R158, SRZ ;  /* 0x00000000009e7805 */ /* 0x000fe4000001ff00 */
[----:B------:R-:W-:Y:S02]  /*5d50*/  CS2R R156, SRZ ;  /* 0x00000000009c7805 */ /* 0x000fe4000001ff00 */
[----:B------:R-:W-:Y:S02]  /*5d60*/  CS2R R154, SRZ ;  /* 0x00000000009a7805 */ /* 0x000fe4000001ff00 */
[----:B------:R-:W-:Y:S02]  /*5d70*/  CS2R R152, SRZ ;  /* 0x0000000000987805 */ /* 0x000fe4000001ff00 */
[----:B------:R-:W-:Y:S02]  /*5d80*/  CS2R R162, SRZ ;  /* 0x0000000000a27805 */ /* 0x000fe4000001ff00 */
[----:B------:R-:W-:Y:S01]  /*5d90*/  CS2R R160, SRZ ;  /* 0x0000000000a07805 */ /* 0x000fe2000001ff00 */
[----:B------:R-:W-:Y:S06]  /*5da0*/  @P1 BRA `(.L_x_90) ;  /* 0x00000000000c1947 */ /* 0x000fec0003800000 */
[----:B------:R-:W-:Y:S04]  /*5db0*/  SHF.L.U32 R5, R181, 0x1f, RZ ;  /* 0x0000001fb5057819 */ /* 0x000fe800000006ff */
[----:B------:R-:W3:Y:S02]  /*5dc0*/  SYNCS.PHASECHK.TRANS64.TRYWAIT P1, [R0+URZ+0xc0], R5 ;  /* 0x0000c005000075a7 */ /* 0x000ee400080211ff */
[----:B---3--:R-:W-:Y:S05]  /*5dd0*/  @!P1 BRA `(.L_x_91) ;  /* 0x0000003400809947 */ /* 0x008fea0003800000 */
.L_x_90:
[----:B------:R-:W-:Y:S05]  /*5de0*/  BSYNC B0 ;  /* 0x0000000000007941 */ /* 0x000fea0003800000 */
.L_x_89:
[----:B------:R-:W-:Y:S01]  /*5df0*/  ISETP.NE.AND P1, PT, R208, RZ, PT ;  /* 0x000000ffd000720c */ /* 0x000fe20003f25270 */
[----:B---3--:R-:W-:Y:S02]  /*5e00*/  VIADD R5, R0, 0xd0 ;  /* 0x000000d000057836 */ /* 0x008fe40000000000 */
[----:B------:R-:W-:Y:S03]  /*5e10*/  VIADD R182, R182, 0x1 ;  /* 0x00000001b6b67836 */ /* 0x000fe60000000000 */
[----:B-1----:R-:W-:Y:S07]  /*5e20*/  PRMT R2, R2, 0x654, R5 ;  /* 0x0000065402027816 */ /* 0x002fee0000000005 */
[----:B------:R1:W3:Y:S04]  /*5e30*/  @P1 LDS.128 R148, [R8] ;  /* 0x0000000008941984 */ /* 0x0002e80000000c00 */
[----:B------:R1:W1:Y:S04]  /*5e40*/  @P1 LDS.128 R156, [R6+0x20] ;  /* 0x00002000069c1984 */ /* 0x0002680000000c00 */
[----:B------:R1:W1:Y:S04]  /*5e50*/  @P1 LDS.128 R152, [R7+0x10] ;  /* 0x0000100007981984 */ /* 0x0002680000000c00 */
[----:B------:R1:W1:Y:S01]  /*5e60*/  @P1 LDS.128 R160, [R4+0x10] ;  /* 0x0000100004a01984 */ /* 0x0002620000000c00 */
[C---:B------:R-:W-:Y:S01]  /*5e70*/  ISETP.NE.AND P1, PT, R182.reuse, 0x2, PT ;  /* 0x00000002b600780c */ /* 0x040fe20003f25270 */
[----:B------:R-:W-:Y:S01]  /*5e80*/  @!PT LDS RZ, [RZ] ;  /* 0x00000000fffff984 */ /* 0x000fe20000000800 */
[----:B------:R-:W-:Y:S01]  /*5e90*/  @!PT LDS RZ, [RZ] ;  /* 0x00000000fffff984 */ /* 0x000fe20000000800 */
[----:B------:R-:W-:Y:S01]  /*5ea0*/  @!PT LDS RZ, [RZ] ;  /* 0x00000000fffff984 */ /* 0x000fe20000000800 */
[----:B------:R-:W-:Y:S01]  /*5eb0*/  @!PT LDS RZ, [RZ] ;  /* 0x00000000fffff984 */ /* 0x000fe20000000800 */
[----:B------:R5:W-:Y:S06]  /*5ec0*/  MEMBAR.ALL.CTA ;  /* 0x0000000000007992 */ /* 0x000bec0000008000 */
[----:B-----5:R-:W5:Y:S01]  /*5ed0*/  FENCE.VIEW.ASYNC.S ;  /* 0x00000000000073c6 */ /* 0x020f620000000000 */
[----:B------:R-:W-:Y:S02]  /*5ee0*/  SEL R0, RZ, 0x1, P1 ;  /* 0x00000001ff007807 */ /* 0x000fe40000800000 */
[----:B------:R-:W-:Y:S02]  /*5ef0*/  SEL R182, R182, RZ, P1 ;  /* 0x000000ffb6b67207 */ /* 0x000fe40000800000 */
[----:B------:R-:W-:Y:S01]  /*5f00*/  LOP3.LUT R181, R181, R0, RZ, 0x3c, !PT ;  /* 0x00000000b5b57212 */ /* 0x000fe200078e3cff */
[----:B-----5:R1:W-:Y:S06]  /*5f10*/  SYNCS.ARRIVE.TRANS64.RED.A1T0 RZ, [R2+URZ], RZ ;  /* 0x000000ff02ff79a7 */ /* 0x0203ec00081004ff */
.L_x_88:
[----:B------:R-:W-:Y:S05]  /*5f20*/  BSYNC B1 ;  /* 0x0000000000017941 */ /* 0x000fea0003800000 */
.L_x_87:
[----:B------:R-:W-:Y:S04]  /*5f30*/  SHF.R.U32.HI R0, RZ, 0x15, R80 ;  /* 0x00000015ff007819 */ /* 0x000fe80000011650 */
[----:B------:R-:W-:Y:S01]  /*5f40*/  LOP3.LUT P1, RZ, R0, 0x3, R189, 0x48, !PT ;  /* 0x0000000300ff7812 */ /* 0x000fe200078248bd */
[----:B------:R-:W-:Y:S01]  /*5f50*/  @!UPT UIADD3 URZ, UPT, UPT, URZ, URZ, URZ ;  /* 0x000000fffffff290 */ /* 0x000fe2000fffe0ff */
[----:B----4-:R-:W-:Y:S11]  /*5f60*/  @P0 BRA `(.L_x_92) ;  /* 0x0000000000080947 */ /* 0x010ff60003800000 */
[----:B------:R-:W4:Y:S02]  /*5f70*/  SYNCS.PHASECHK.TRANS64.TRYWAIT P0, [R206+URZ+0x100], R3 ;  /* 0x00010003ce0075a7 */ /* 0x000f2400080011ff */
[----:B----4-:R-:W-:Y:S05]  /*5f80*/  @!P0 BRA `(.L_x_93) ;  /* 0x0000003400288947 */ /* 0x010fea0003800000 */
.L_x_92:
[----:B------:R-:W-:Y:S04]  /*5f90*/  BSSY.RECONVERGENT B6, `(.L_x_94) ;  /* 0x0000012000067945 */ /* 0x000fe80003800200 */
[----:B------:R-:W-:Y:S05]  /*5fa0*/  @!P1 BRA `(.L_x_95) ;  /* 0x0000000000409947 */ /* 0x000fea0003800000 */
[----:B------:R-:W5:Y:S01]  /*5fb0*/  LDCU.64 UR8, c[0x4][0x70] ;  /* 0x01000e00ff0877ac */ /* 0x000f620008000a00 */
[----:B----4-:R-:W-:Y:S01]  /*5fc0*/  MOV R3, 0x0 ;  /* 0x0000000000037802 */ /* 0x010fe20000000f00 */
[----:B------:R-:W-:Y:S02]  /*5fd0*/  HFMA2 R12, -RZ, RZ, 0, 5.9604644775390625e-08 ;  /* 0x00000001ff0c7431 */ /* 0x000fe400000001ff */
[----:B-1----:R-:W-:Y:S02]  /*5fe0*/  IMAD.MOV.U32 R8, RZ, RZ, 0x192 ;  /* 0x00000192ff087424 */ /* 0x002fe400078e00ff */
[----:B------:R-:W-:Y:S01]  /*5ff0*/  IMAD.MOV.U32 R13, RZ, RZ, RZ ;  /* 0x000000ffff0d7224 */ /* 0x000fe200078e00ff */
[----:B------:R-:W1:Y:S01]  /*6000*/  LDCU.64 UR6, c[0x4][0x78] ;  /* 0x01000f00ff0677ac */ /* 0x000e620008000a00 */
[----:B------:R-:W4:Y:S01]  /*6010*/  LDC.64 R2, c[0x4][R3] ;  /* 0x0100000003027b82 */ /* 0x000f220000000a00 */
[----:B------:R-:W2:Y:S01]  /*6020*/  LDCU.64 UR4, c[0x4][0x10] ;  /* 0x01000200ff0477ac */ /* 0x000ea20008000a00 */
[----:B-----5:R-:W-:Y:S01]  /*6030*/  MOV R5, UR9 ;  /* 0x0000000900057c02 */ /* 0x020fe20008000f00 */
[----:B------:R-:W-:Y:S01]  /*6040*/  IMAD.U32 R4, RZ, RZ, UR8 ;  /* 0x00000008ff047e24 */ /* 0x000fe2000f8e00ff */
[----:B-1----:R-:W-:Y:S01]  /*6050*/  MOV R7, UR7 ;  /* 0x0000000700077c02 */ /* 0x002fe20008000f00 */
[----:B------:R-:W-:Y:S01]  /*6060*/  IMAD.U32 R6, RZ, RZ, UR6 ;  /* 0x00000006ff067e24 */ /* 0x000fe2000f8e00ff */
[----:B--2---:R-:W-:Y:S01]  /*6070*/  MOV R11, UR5 ;  /* 0x00000005000b7c02 */ /* 0x004fe20008000f00 */
[----:B------:R-:W-:Y:S02]  /*6080*/  IMAD.U32 R10, RZ, RZ, UR4 ;  /* 0x00000004ff0a7e24 */ /* 0x000fe4000f8e00ff */
[----:B------:R-:W-:Y:S07]  /*6090*/  LEPC R20, `(.L_x_95) ;  /* 0x000000001014794e */ /* 0x000fee0000000000 */
[----:B---34-:R-:W-:Y:S05]  /*60a0*/  CALL.ABS.NOINC R2 ;  /* 0x0000000002007343 */ /* 0x018fea0003c00000 */
.L_x_95:
[----:B------:R-:W-:Y:S05]  /*60b0*/  BSYNC.RECONVERGENT B6 ;  /* 0x0000000000067941 */ /* 0x000fea0003800200 */
.L_x_94:
[-C--:B---3--:R-:W-:Y:S01]  /*60c0*/  F2FP.F16.E4M3.UNPACK_B R83, R148.reuse ;  /* 0x00000094ff53723e */ /* 0x088fe200020006ff */
[----:B------:R-:W-:Y:S05]  /*60d0*/  WARPSYNC.ALL ;  /* 0x0000000000007948 */ /* 0x000fea0003800000 */
[----:B------:R-:W-:Y:S01]  /*60e0*/  R2UR UR4, R80 ;  /* 0x00000000500472ca */ /* 0x000fe200000e0000 */
[--C-:B------:R-:W-:Y:S01]  /*60f0*/  HADD2.F32 R82, -RZ, R83.reuse.H0_H0 ;  /* 0x20000053ff527230 */ /* 0x100fe20000004100 */
[----:B------:R-:W-:Y:S01]  /*6100*/  F2FP.F16.E4M3.UNPACK_B R85, R148.H1 ;  /* 0x00000094ff55723e */ /* 0x000fe200030006ff */
[----:B------:R-:W-:Y:S01]  /*6110*/  HADD2.F32 R83, -RZ, R83.H1_H1 ;  /* 0x30000053ff537230 */ /* 0x000fe20000004100 */
[-C--:B------:R-:W-:Y:S01]  /*6120*/  F2FP.F16.E4M3.UNPACK_B R87, R149.reuse ;  /* 0x00000095ff57723e */ /* 0x080fe200020006ff */
[----:B------:R-:W-:Y:S01]  /*6130*/  BSSY.RECONVERGENT B0, `(.L_x_96) ;  /* 0x000011f000007945 */ /* 0x000fe20003800200 */
[----:B------:R-:W-:Y:S01]  /*6140*/  F2FP.F16.E4M3.UNPACK_B R89, R149.H1 ;  /* 0x00000095ff59723e */ /* 0x000fe200030006ff */
[--C-:B------:R-:W-:Y:S01]  /*6150*/  HADD2.F32 R84, -RZ, R85.reuse.H0_H0 ;  /* 0x20000055ff547230 */ /* 0x100fe20000004100 */
[-C--:B------:R-:W-:Y:S01]  /*6160*/  F2FP.F16.E4M3.UNPACK_B R91, R150.reuse ;  /* 0x00000096ff5b723e */ /* 0x080fe200020006ff */
[----:B------:R-:W-:Y:S01]  /*6170*/  HADD2.F32 R86, -RZ, R85.H1_H1 ;  /* 0x30000055ff567230 */ /* 0x000fe20000004100 */
[----:B------:R-:W-:Y:S01]  /*6180*/  F2FP.F16.E4M3.UNPACK_B R93, R150.H1 ;  /* 0x00000096ff5d723e */ /* 0x000fe200030006ff */
[--C-:B------:R-:W-:Y:S01]  /*6190*/  HADD2.F32 R85, -RZ, R87.reuse.H0_H0 ;  /* 0x20000057ff557230 */ /* 0x100fe20000004100 */
[-C--:B------:R-:W-:Y:S01]  /*61a0*/  F2FP.F16.E4M3.UNPACK_B R95, R151.reuse ;  /* 0x00000097ff5f723e */ /* 0x080fe200020006ff */
[----:B-1----:R-:W2:Y:S01]  /*61b0*/  LDTM.x64 R4, tmem[UR4] ;  /* 0x00000004000479ee */ /* 0x002ea20008340000 */
[----:B------:R-:W-:Y:S01]  /*61c0*/  F2FP.F16.E4M3.UNPACK_B R97, R151.H1 ;  /* 0x00000097ff61723e */ /* 0x000fe200030006ff */
[----:B------:R-:W-:Y:S01]  /*61d0*/  HADD2.F32 R88, -RZ, R87.H1_H1 ;  /* 0x30000057ff587230 */ /* 0x000fe20000004100 */
[-C--:B------:R-:W-:Y:S01]  /*61e0*/  F2FP.F16.E4M3.UNPACK_B R99, R152.reuse ;  /* 0x00000098ff63723e */ /* 0x080fe200020006ff */
[----:B------:R-:W-:Y:S01]  /*61f0*/  HADD2.F32 R87, -RZ, R89.H0_H0 ;  /* 0x20000059ff577230 */ /* 0x000fe20000004100 */
[----:B------:R-:W-:Y:S01]  /*6200*/  F2FP.F16.E4M3.UNPACK_B R101, R152.H1 ;  /* 0x00000098ff65723e */ /* 0x000fe200030006ff */
[----:B------:R-:W-:Y:S01]  /*6210*/  HADD2.F32 R92, -RZ, R91.H1_H1 ;  /* 0x3000005bff5c7230 */ /* 0x000fe20000004100 */
[----:B------:R-:W-:Y:S01]  /*6220*/  ISETP.NE.AND P6, PT, R172, RZ, PT ;  /* 0x000000ffac00720c */ /* 0x000fe20003fc5270 */
[----:B------:R-:W-:Y:S01]  /*6230*/  HADD2.F32 R96, -RZ, R95.H1_H1 ;  /* 0x3000005fff607230 */ /* 0x000fe20000004100 */
[----:B------:R-:W-:Y:S01]  /*6240*/  SHF.L.U32 R210, R191, 0x4, RZ ;  /* 0x00000004bfd27819 */ /* 0x000fe200000006ff */
[----:B------:R-:W-:Y:S01]  /*6250*/  HADD2.F32 R100, -RZ, R99.H1_H1 ;  /* 0x30000063ff647230 */ /* 0x000fe20000004100 */
[----:B------:R-:W-:Y:S01]  /*6260*/  SHF.L.U32 R218, R190, 0x4, RZ ;  /* 0x00000004beda7819 */ /* 0x000fe200000006ff */
[----:B------:R-:W-:Y:S01]  /*6270*/  HADD2.F32 R90, -RZ, R89.H1_H1 ;  /* 0x30000059ff5a7230 */ /* 0x000fe20000004100 */
[----:B------:R-:W-:Y:S01]  /*6280*/  SHF.L.U32 R216, R192, 0x4, RZ ;  /* 0x00000004c0d87819 */ /* 0x000fe200000006ff */
[----:B------:R-:W-:Y:S01]  /*6290*/  HADD2.F32 R89, -RZ, R91.H0_H0 ;  /* 0x2000005bff597230 */ /* 0x000fe20000004100 */
[----:B------:R-:W-:Y:S01]  /*62a0*/  IADD3 R204, PT, PT, R193, R218, RZ ;  /* 0x000000dac1cc7210 */ /* 0x000fe20007ffe0ff */
[--C-:B------:R-:W-:Y:S01]  /*62b0*/  HADD2.F32 R91, -RZ, R93.reuse.H0_H0 ;  /* 0x2000005dff5b7230 */ /* 0x100fe20000004100 */
[-C--:B------:R-:W-:Y:S01]  /*62c0*/  F2FP.F16.E4M3.UNPACK_B R103, R153.reuse ;  /* 0x00000099ff67723e */ /* 0x080fe200020006ff */
[----:B------:R-:W-:Y:S01]  /*62d0*/  HADD2.F32 R94, -RZ, R93.H1_H1 ;  /* 0x3000005dff5e7230 */ /* 0x000fe20000004100 */
[----:B------:R-:W-:Y:S01]  /*62e0*/  F2FP.F16.E4M3.UNPACK_B R105, R153.H1 ;  /* 0x00000099ff69723e */ /* 0x000fe200030006ff */
[----:B------:R-:W-:Y:S01]  /*62f0*/  HADD2.F32 R93, -RZ, R95.H0_H0 ;  /* 0x2000005fff5d7230 */ /* 0x000fe20000004100 */
[-C--:B------:R-:W-:Y:S01]  /*6300*/  F2FP.F16.E4M3.UNPACK_B R107, R154.reuse ;  /* 0x0000009aff6b723e */ /* 0x080fe200020006ff */
[----:B------:R-:W-:Y:S01]  /*6310*/  HADD2.F32 R104, -RZ, R103.H1_H1 ;  /* 0x30000067ff687230 */ /* 0x000fe20000004100 */
[----:B------:R-:W-:Y:S01]  /*6320*/  F2FP.F16.E4M3.UNPACK_B R109, R154.H1 ;  /* 0x0000009aff6d723e */ /* 0x000fe200030006ff */
[C---:B--2---:R-:W-:Y:S01]  /*6330*/  FMUL R0, R79.reuse, R4 ;  /* 0x000000044f007220 */ /* 0x044fe20000400000 */
[C---:B------:R-:W-:Y:S01]  /*6340*/  FMUL R2, R79.reuse, R5 ;  /* 0x000000054f027220 */ /* 0x040fe20000400000 */
[C---:B------:R-:W-:Y:S01]  /*6350*/  FMUL R4, R79.reuse, R8 ;  /* 0x000000084f047220 */ /* 0x040fe20000400000 */
[----:B------:R-:W-:Y:S01]  /*6360*/  FMUL R5, R79, R9 ;  /* 0x000000094f057220 */ /* 0x000fe20000400000 */
[C---:B------:R-:W-:Y:S01]  /*6370*/  FFMA R0, R81.reuse, R82, R0 ;  /* 0x0000005251007223 */ /* 0x040fe20000000000 */
[----:B------:R-:W-:Y:S01]  /*6380*/  FFMA R2, R81, R83, R2 ;  /* 0x0000005351027223 */ /* 0x000fe20000000002 */
[C---:B------:R-:W-:Y:S01]  /*6390*/  FMUL R8, R79.reuse, R12 ;  /* 0x0000000c4f087220 */ /* 0x040fe20000400000 */
[C---:B------:R-:W-:Y:S01]  /*63a0*/  FMUL R9, R79.reuse, R13 ;  /* 0x0000000d4f097220 */ /* 0x040fe20000400000 */
[C---:B------:R-:W-:Y:S01]  /*63b0*/  FMUL R12, R79.reuse, R16 ;  /* 0x000000104f0c7220 */ /* 0x040fe20000400000 */
[C---:B------:R-:W-:Y:S01]  /*63c0*/  FMUL R13, R79.reuse, R17 ;  /* 0x000000114f0d7220 */ /* 0x040fe20000400000 */
[C---:B------:R-:W-:Y:S01]  /*63d0*/  FMUL R16, R79.reuse, R20 ;  /* 0x000000144f107220 */ /* 0x040fe20000400000 */
[C---:B------:R-:W-:Y:S01]  /*63e0*/  FMUL R17, R79.reuse, R21 ;  /* 0x000000154f117220 */ /* 0x040fe20000400000 */
[C---:B------:R-:W-:Y:S01]  /*63f0*/  FMUL R20, R79.reuse, R24 ;  /* 0x000000184f147220 */ /* 0x040fe20000400000 */
[C---:B------:R-:W-:Y:S01]  /*6400*/  FMUL R21, R79.reuse, R25 ;  /* 0x000000194f157220 */ /* 0x040fe20000400000 */
[----:B------:R-:W-:Y:S02]  /*6410*/  HADD2.F32 R108, -RZ, R107.H1_H1 ;  /* 0x3000006bff6c7230 */ /* 0x000fe40000004100 */
[C---:B------:R-:W-:Y:S01]  /*6420*/  FMUL R24, R79.reuse, R28 ;  /* 0x0000001c4f187220 */ /* 0x040fe20000400000 */
[C---:B------:R-:W-:Y:S01]  /*6430*/  FMUL R25, R79.reuse, R29 ;  /* 0x0000001d4f197220 */ /* 0x040fe20000400000 */
[C---:B------:R-:W-:Y:S01]  /*6440*/  FMUL R28, R79.reuse, R32 ;  /* 0x000000204f1c7220 */ /* 0x040fe20000400000 */
[C---:B------:R-:W-:Y:S01]  /*6450*/  FMUL R29, R79.reuse, R33 ;  /* 0x000000214f1d7220 */ /* 0x040fe20000400000 */
[C---:B------:R-:W-:Y:S01]  /*6460*/  FMUL R32, R79.reuse, R36 ;  /* 0x000000244f207220 */ /* 0x040fe20000400000 */
[----:B------:R-:W-:Y:S01]  /*6470*/  F2FP.F16.E4M3.UNPACK_B R111, R155 ;  /* 0x0000009bff6f723e */ /* 0x000fe200020006ff */
[C---:B------:R-:W-:Y:S01]  /*6480*/  FMUL R33, R79.reuse, R37 ;  /* 0x000000254f217220 */ /* 0x040fe20000400000 */
[C---:B------:R-:W-:Y:S01]  /*6490*/  FMUL R36, R79.reuse, R40 ;  /* 0x000000284f247220 */ /* 0x040fe20000400000 */
[----:B------:R-:W-:Y:S01]  /*64a0*/  F2FP.F16.E4M3.UNPACK_B R113, R155.H1 ;  /* 0x0000009bff71723e */ /* 0x000fe200030006ff */
[C---:B------:R-:W-:Y:S01]  /*64b0*/  FMUL R37, R79.reuse, R41 ;  /* 0x000000294f257220 */ /* 0x040fe20000400000 */
[----:B------:R-:W-:Y:S02]  /*64c0*/  HADD2.F32 R112, -RZ, R111.H1_H1 ;  /* 0x3000006fff707230 */ /* 0x000fe40000004100 */
        /* <DEDUP_REMOVED lines=21> */
[C---:B----4-:R-:W-:Y:S01]  /*6620*/  FMUL R3, R79.reuse, R6 ;  /* 0x000000064f037220 */ /* 0x050fe20000400000 */
[----:B------:R-:W-:Y:S01]  /*6630*/  F2FP.F16.E4M3.UNPACK_B R127, R159 ;  /* 0x0000009fff7f723e */ /* 0x000fe200020006ff */
[C---:B------:R-:W-:Y:S01]  /*6640*/  FMUL R7, R79.reuse, R7 ;  /* 0x000000074f077220 */ /* 0x040fe20000400000 */
[----:B------:R-:W-:Y:S01]  /*6650*/  FMUL R6, R79, R10 ;  /* 0x0000000a4f067220 */ /* 0x000fe20000400000 */
[----:B------:R-:W-:Y:S01]  /*6660*/  F2FP.F16.E4M3.UNPACK_B R129, R159.H1 ;  /* 0x0000009fff81723e */ /* 0x000fe200030006ff */
[C---:B------:R-:W-:Y:S01]  /*6670*/  FFMA R3, R81.reuse, R84, R3 ;  /* 0x0000005451037223 */ /* 0x040fe20000000003 */
[C---:B------:R-:W-:Y:S01]  /*6680*/  FFMA R7, R81.reuse, R86, R7 ;  /* 0x0000005651077223 */ /* 0x040fe20000000007 */
[----:B------:R-:W-:Y:S01]  /*6690*/  F2FP.F16.E4M3.UNPACK_B R131, R160 ;  /* 0x000000a0ff83723e */ /* 0x000fe200020006ff */
[C---:B------:R-:W-:Y:S01]  /*66a0*/  FFMA R4, R81.reuse, R85, R4 ;  /* 0x0000005551047223 */ /* 0x040fe20000000004 */
[C---:B------:R-:W-:Y:S01]  /*66b0*/  FFMA R5, R81.reuse, R88, R5 ;  /* 0x0000005851057223 */ /* 0x040fe20000000005 */
[----:B------:R-:W-:Y:S01]  /*66c0*/  F2FP.F16.E4M3.UNPACK_B R133, R160.H1 ;  /* 0x000000a0ff85723e */ /* 0x000fe200030006ff */
[----:B------:R-:W-:Y:S01]  /*66d0*/  FFMA R6, R81, R87, R6 ;  /* 0x0000005751067223 */ /* 0x000fe20000000006 */
[----:B------:R-:W-:Y:S01]  /*66e0*/  F2FP.SATFINITE.E4M3.F32.PACK_AB_MERGE_C R175, R7, R3, RZ ;  /* 0x0000000307af723e */ /* 0x000fe200048070ff */
[----:B------:R-:W-:Y:S02]  /*66f0*/  HADD2.F32 R128, -RZ, R127.H1_H1 ;  /* 0x3000007fff807230 */ /* 0x000fe40000004100 */
[C---:B------:R-:W-:Y:S01]  /*6700*/  FMUL R11, R79.reuse, R11 ;  /* 0x0000000b4f0b7220 */ /* 0x040fe20000400000 */
[----:B------:R-:W-:Y:S01]  /*6710*/  HADD2.F32 R132, -RZ, R131.H1_H1 ;  /* 0x30000083ff847230 */ /* 0x000fe20000004100 */
[----:B------:R-:W-:Y:S01]  /*6720*/  F2FP.SATFINITE.E4M3.F32.PACK_AB_MERGE_C R172, R2, R0, R175 ;  /* 0x0000000002ac723e */ /* 0x000fe200048070af */
[----:B------:R-:W-:Y:S01]  /*6730*/  FMUL R10, R79, R14 ;  /* 0x0000000e4f0a7220 */ /* 0x000fe20000400000 */
[C---:B------:R-:W-:Y:S01]  /*6740*/  FFMA R11, R81.reuse, R90, R11 ;  /* 0x0000005a510b7223 */ /* 0x040fe2000000000b */
[C---:B------:R-:W-:Y:S01]  /*6750*/  FFMA R8, R81.reuse, R89, R8 ;  /* 0x0000005951087223 */ /* 0x040fe20000000008 */
[----:B------:R-:W-:Y:S01]  /*6760*/  FFMA R9, R81, R92, R9 ;  /* 0x0000005c51097223 */ /* 0x000fe20000000009 */
[----:B------:R-:W-:Y:S01]  /*6770*/  F2FP.F16.E4M3.UNPACK_B R135, R161 ;  /* 0x000000a1ff87723e */ /* 0x000fe200020006ff */
[--C-:B------:R-:W-:Y:S01]  /*6780*/  HADD2.F32 R95, -RZ, R97.reuse.H0_H0 ;  /* 0x20000061ff5f7230 */ /* 0x100fe20000004100 */
[----:B------:R-:W-:Y:S01]  /*6790*/  F2FP.SATFINITE.E4M3.F32.PACK_AB_MERGE_C R173, R11, R6, RZ ;  /* 0x000000060bad723e */ /* 0x000fe200048070ff */
[----:B------:R-:W-:Y:S01]  /*67a0*/  FFMA R10, R81, R91, R10 ;  /* 0x0000005b510a7223 */ /* 0x000fe2000000000a */
[----:B------:R-:W-:Y:S01]  /*67b0*/  FMUL R15, R79, R15 ;  /* 0x0000000f4f0f7220 */ /* 0x000fe20000400000 */
[----:B------:R-:W-:Y:S01]  /*67c0*/  HADD2.F32 R98, -RZ, R97.H1_H1 ;  /* 0x30000061ff627230 */ /* 0x000fe20000004100 */
[----:B------:R-:W-:Y:S01]  /*67d0*/  F2FP.SATFINITE.E4M3.F32.PACK_AB_MERGE_C R173, R5, R4, R173 ;  /* 0x0000000405ad723e */ /* 0x000fe200048070ad */
[----:B------:R-:W-:Y:S02]  /*67e0*/  HADD2.F32 R97, -RZ, R99.H0_H0 ;  /* 0x20000063ff617230 */ /* 0x000fe40000004100 */
[C---:B------:R-:W-:Y:S01]  /*67f0*/  FFMA R15, R81.reuse, R94, R15 ;  /* 0x0000005e510f7223 */ /* 0x040fe2000000000f */
[C---:B------:R-:W-:Y:S01]  /*6800*/  FFMA R12, R81.reuse, R93, R12 ;  /* 0x0000005d510c7223 */ /* 0x040fe2000000000c */
[----:B------:R-:W-:Y:S01]  /*6810*/  FFMA R13, R81, R96, R13 ;  /* 0x00000060510d7223 */ /* 0x000fe2000000000d */
[----:B------:R-:W-:Y:S02]  /*6820*/  HADD2.F32 R136, -RZ, R135.H1_H1 ;  /* 0x30000087ff887230 */ /* 0x000fe40000004100 */
[----:B------:R-:W-:Y:S01]  /*6830*/  FMUL R14, R79, R18 ;  /* 0x000000124f0e7220 */ /* 0x000fe20000400000 */
[----:B------:R-:W-:Y:S01]  /*6840*/  F2FP.SATFINITE.E4M3.F32.PACK_AB_MERGE_C R174, R15, R10, RZ ;  /* 0x0000000a0fae723e */ /* 0x000fe200048070ff */
[----:B------:R-:W-:Y:S01]  /*6850*/  FMUL R19, R79, R19 ;  /* 0x000000134f137220 */ /* 0x000fe20000400000 */
[--C-:B------:R-:W-:Y:S02]  /*6860*/  HADD2.F32 R99, -RZ, R101.reuse.H0_H0 ;  /* 0x20000065ff637230 */ /* 0x100fe40000004100 */
[----:B------:R-:W-:Y:S01]  /*6870*/  FFMA R14, R81, R95, R14 ;  /* 0x0000005f510e7223 */ /* 0x000fe2000000000e */
[----:B------:R-:W-:Y:S01]  /*6880*/  F2FP.SATFINITE.E4M3.F32.PACK_AB_MERGE_C R174, R9, R8, R174 ;  /* 0x0000000809ae723e */ /* 0x000fe200048070ae */
[C---:B------:R-:W-:Y:S01]  /*6890*/  FFMA R19, R81.reuse, R98, R19 ;  /* 0x0000006251137223 */ /* 0x040fe20000000013 */
[C---:B------:R-:W-:Y:S01]  /*68a0*/  FFMA R16, R81.reuse, R97, R16 ;  /* 0x0000006151107223 */ /* 0x040fe20000000010 */
[----:B------:R-:W-:Y:S01]  /*68b0*/  F2FP.F16.E4M3.UNPACK_B R137, R161.H1 ;  /* 0x000000a1ff89723e */ /* 0x000fe200030006ff */
[----:B------:R-:W-:Y:S02]  /*68c0*/  HADD2.F32 R102, -RZ, R101.H1_H1 ;  /* 0x30000065ff667230 */ /* 0x000fe40000004100 */
[----:B------:R-:W-:Y:S01]  /*68d0*/  FFMA R17, R81, R100, R17 ;  /* 0x0000006451117223 */ /* 0x000fe20000000011 */
[----:B------:R-:W-:Y:S01]  /*68e0*/  F2FP.SATFINITE.E4M3.F32.PACK_AB_MERGE_C R175, R19, R14, RZ ;  /* 0x0000000e13af723e */ /* 0x000fe200048070ff */
[----:B------:R-:W-:Y:S02]  /*68f0*/  HADD2.F32 R101, -RZ, R103.H0_H0 ;  /* 0x20000067ff657230 */ /* 0x000fe40000004100 */
[C---:B------:R-:W-:Y:S01]  /*6900*/  FMUL R18, R79.reuse, R22 ;  /* 0x000000164f127220 */ /* 0x040fe20000400000 */
[----:B------:R-:W-:Y:S01]  /*6910*/  FMUL R23, R79, R23 ;  /* 0x000000174f177220 */ /* 0x000fe20000400000 */
[----:B------:R-:W-:Y:S01]  /*6920*/  F2FP.SATFINITE.E4M3.F32.PACK_AB_MERGE_C R175, R13, R12, R175 ;  /* 0x0000000c0daf723e */ /* 0x000fe200048070af */
[--C-:B------:R-:W-:Y:S02]  /*6930*/  HADD2.F32 R103, -RZ, R105.reuse.H0_H0 ;  /* 0x20000069ff677230 */ /* 0x100fe40000004100 */
[C---:B------:R-:W-:Y:S01]  /*6940*/  FFMA R18, R81.reuse, R99, R18 ;  /* 0x0000006351127223 */ /* 0x040fe20000000012 */
[C---:B------:R-:W-:Y:S01]  /*6950*/  FFMA R23, R81.reuse, R102, R23 ;  /* 0x0000006651177223 */ /* 0x040fe20000000017 */
[C---:B------:R-:W-:Y:S01]  /*6960*/  FFMA R20, R81.reuse, R101, R20 ;  /* 0x0000006551147223 */ /* 0x040fe20000000014 */
[----:B------:R-:W-:Y:S01]  /*6970*/  F2FP.F16.E4M3.UNPACK_B R139, R162 ;  /* 0x000000a2ff8b723e */ /* 0x000fe200020006ff */
[----:B------:R-:W-:Y:S01]  /*6980*/  HADD2.F32 R106, -RZ, R105.H1_H1 ;  /* 0x30000069ff6a7230 */ /* 0x000fe20000004100 */
[----:B------:R1:W-:Y:S01]  /*6990*/  STS.128 [R185+UR51+0x4200], R172 ;  /* 0x004200acb9007988 */ /* 0x0003e20008000c33 */
[----:B------:R-:W-:Y:S01]  /*69a0*/  FFMA R21, R81, R104, R21 ;  /* 0x0000006851157223 */ /* 0x000fe20000000015 */
[----:B------:R-:W-:Y:S01]  /*69b0*/  F2FP.SATFINITE.E4M3.F32.PACK_AB_MERGE_C R199, R23, R18, RZ ;  /* 0x0000001217c7723e */ /* 0x000fe200048070ff */
[----:B------:R-:W-:Y:S02]  /*69c0*/  HADD2.F32 R105, -RZ, R107.H0_H0 ;  /* 0x2000006bff697230 */ /* 0x000fe40000004100 */
[C---:B------:R-:W-:Y:S01]  /*69d0*/  FMUL R22, R79.reuse, R26 ;  /* 0x0000001a4f167220 */ /* 0x040fe20000400000 */
[----:B------:R-:W-:Y:S02]  /*69e0*/  HADD2.F32 R140, -RZ, R139.H1_H1 ;  /* 0x3000008bff8c7230 */ /* 0x000fe40000004100 */
[----:B------:R-:W-:Y:S01]  /*69f0*/  FMUL R27, R79, R27 ;  /* 0x0000001b4f1b7220 */ /* 0x000fe20000400000 */
[--C-:B------:R-:W-:Y:S02]  /*6a00*/  HADD2.F32 R107, -RZ, R109.reuse.H0_H0 ;  /* 0x2000006dff6b7230 */ /* 0x100fe40000004100 */
[C---:B------:R-:W-:Y:S01]  /*6a10*/  FFMA R22, R81.reuse, R103, R22 ;  /* 0x0000006751167223 */ /* 0x040fe20000000016 */
[----:B------:R-:W-:Y:S01]  /*6a20*/  F2FP.F16.E4M3.UNPACK_B R141, R162.H1 ;  /* 0x000000a2ff8d723e */ /* 0x000fe200030006ff */
[C---:B------:R-:W-:Y:S01]  /*6a30*/  FFMA R27, R81.reuse, R106, R27 ;  /* 0x0000006a511b7223 */ /* 0x040fe2000000001b */
[C---:B------:R-:W-:Y:S01]  /*6a40*/  FFMA R24, R81.reuse, R105, R24 ;  /* 0x0000006951187223 */ /* 0x040fe20000000018 */
[----:B------:R-:W-:Y:S01]  /*6a50*/  F2FP.F16.E4M3.UNPACK_B R143, R163 ;  /* 0x000000a3ff8f723e */ /* 0x000fe200020006ff */
[----:B------:R-:W-:Y:S01]  /*6a60*/  FFMA R25, R81, R108, R25 ;  /* 0x0000006c51197223 */ /* 0x000fe20000000019 */
[----:B------:R-:W-:Y:S01]  /*6a70*/  HADD2.F32 R110, -RZ, R109.H1_H1 ;  /* 0x3000006dff6e7230 */ /* 0x000fe20000004100 */
        /* <DEDUP_REMOVED lines=10> */
[----:B------:R-:W-:Y:S01]  /*6b20*/  ISETP.NE.AND P0, PT, R188, RZ, PT ;  /* 0x000000ffbc00720c */ /* 0x000fe20003f05270 */
[----:B------:R-:W-:Y:S01]  /*6b30*/  FFMA R29, R81, R112, R29 ;  /* 0x00000070511d7223 */ /* 0x000fe2000000001d */
[----:B------:R-:W-:Y:S01]  /*6b40*/  HADD2.F32 R114, -RZ, R113.H1_H1 ;  /* 0x30000071ff727230 */ /* 0x000fe20000004100 */
[----:B------:R-:W-:Y:S01]  /*6b50*/  F2FP.SATFINITE.E4M3.F32.PACK_AB_MERGE_C R201, R31, R26, RZ ;  /* 0x0000001a1fc9723e */ /* 0x000fe200048070ff */
[----:B------:R-:W-:Y:S02]  /*6b60*/  HADD2.F32 R113, -RZ, R115.H0_H0 ;  /* 0x20000073ff717230 */ /* 0x000fe40000004100 */
[----:B------:R-:W-:Y:S01]  /*6b70*/  FMUL R30, R79, R34 ;  /* 0x000000224f1e7220 */ /* 0x000fe20000400000 */
[----:B-1----:R-:W-:Y:S01]  /*6b80*/  F2FP.SATFINITE.E4M3.F32.PACK_AB_MERGE_C R172, R17, R16, R199 ;  /* 0x0000001011ac723e */ /* 0x002fe200048070c7 */
[----:B------:R-:W-:Y:S01]  /*6b90*/  FMUL R35, R79, R35 ;  /* 0x000000234f237220 */ /* 0x000fe20000400000 */
[--C-:B------:R-:W-:Y:S01]  /*6ba0*/  HADD2.F32 R115, -RZ, R117.reuse.H0_H0 ;  /* 0x20000075ff737230 */ /* 0x100fe20000004100 */
[----:B------:R-:W-:Y:S01]  /*6bb0*/  F2FP.SATFINITE.E4M3.F32.PACK_AB_MERGE_C R173, R21, R20, R200 ;  /* 0x0000001415ad723e */ /* 0x000fe200048070c8 */
[----:B------:R-:W-:Y:S01]  /*6bc0*/  FFMA R30, R81, R111, R30 ;  /* 0x0000006f511e7223 */ /* 0x000fe2000000001e */
[----:B------:R-:W-:Y:S01]  /*6bd0*/  F2FP.SATFINITE.E4M3.F32.PACK_AB_MERGE_C R174, R25, R24, R201 ;  /* 0x0000001819ae723e */ /* 0x000fe200048070c9 */
[----:B------:R-:W-:Y:S01]  /*6be0*/  FFMA R35, R81, R114, R35 ;  /* 0x0000007251237223 */ /* 0x000fe20000000023 */
[----:B------:R-:W-:Y:S01]  /*6bf0*/  IADD3 R199, PT, PT, R193, R210, RZ ;  /* 0x000000d2c1c77210 */ /* 0x000fe20007ffe0ff */
[C---:B------:R-:W-:Y:S01]  /*6c00*/  FFMA R32, R81.reuse, R113, R32 ;  /* 0x0000007151207223 */ /* 0x040fe20000000020 */
[----:B------:R-:W-:Y:S01]  /*6c10*/  FFMA R33, R81, R116, R33 ;  /* 0x0000007451217223 */ /* 0x000fe20000000021 */
[----:B------:R-:W-:Y:S01]  /*6c20*/  HADD2.F32 R118, -RZ, R117.H1_H1 ;  /* 0x30000075ff767230 */ /* 0x000fe20000004100 */
[----:B------:R-:W-:Y:S01]  /*6c30*/  IADD3 R205, PT, PT, R216, R199, RZ ;  /* 0x000000c7d8cd7210 */ /* 0x000fe20007ffe0ff */
[----:B------:R-:W-:Y:S01]  /*6c40*/  HADD2.F32 R117, -RZ, R119.H0_H0 ;  /* 0x20000077ff757230 */ /* 0x000fe20000004100 */
[----:B------:R-:W-:Y:S01]  /*6c50*/  F2FP.SATFINITE.E4M3.F32.PACK_AB_MERGE_C R175, R35, R30, RZ ;  /* 0x0000001e23af723e */ /* 0x000fe200048070ff */
[C---:B------:R-:W-:Y:S01]  /*6c60*/  FMUL R34, R79.reuse, R38 ;  /* 0x000000264f227220 */ /* 0x040fe20000400000 */
[----:B------:R-:W-:Y:S01]  /*6c70*/  FMUL R39, R79, R39 ;  /* 0x000000274f277220 */ /* 0x000fe20000400000 */
[--C-:B------:R-:W-:Y:S01]  /*6c80*/  HADD2.F32 R119, -RZ, R121.reuse.H0_H0 ;  /* 0x20000079ff777230 */ /* 0x100fe20000004100 */
[----:B------:R-:W-:Y:S01]  /*6c90*/  F2FP.SATFINITE.E4M3.F32.PACK_AB_MERGE_C R175, R29, R28, R175 ;  /* 0x0000001c1daf723e */ /* 0x000fe200048070af */
[C---:B------:R-:W-:Y:S01]  /*6ca0*/  FFMA R34, R81.reuse, R115, R34 ;  /* 0x0000007351227223 */ /* 0x040fe20000000022 */
[C---:B------:R-:W-:Y:S01]  /*6cb0*/  FFMA R39, R81.reuse, R118, R39 ;  /* 0x0000007651277223 */ /* 0x040fe20000000027 */
[C---:B------:R-:W-:Y:S01]  /*6cc0*/  FFMA R36, R81.reuse, R117, R36 ;  /* 0x0000007551247223 */ /* 0x040fe20000000024 */
[----:B------:R-:W-:Y:S01]  /*6cd0*/  FFMA R37, R81, R120, R37 ;  /* 0x0000007851257223 */ /* 0x000fe20000000025 */
[----:B------:R1:W-:Y:S01]  /*6ce0*/  STS.128 [R199+0x4010], R172 ;  /* 0x004010acc7007388 */ /* 0x0003e20000000c00 */
[----:B------:R-:W-:Y:S01]  /*6cf0*/  HADD2.F32 R122, -RZ, R121.H1_H1 ;  /* 0x30000079ff7a7230 */ /* 0x000fe20000004100 */
[----:B------:R-:W-:Y:S01]  /*6d00*/  F2FP.SATFINITE.E4M3.F32.PACK_AB_MERGE_C R200, R39, R34, RZ ;  /* 0x0000002227c8723e */ /* 0x000fe200048070ff */
[----:B------:R-:W-:Y:S02]  /*6d10*/  HADD2.F32 R121, -RZ, R123.H0_H0 ;  /* 0x2000007bff797230 */ /* 0x000fe40000004100 */
        /* <DEDUP_REMOVED lines=8> */
[----:B------:R-:W-:Y:S02]  /*6da0*/  HADD2.F32 R126, -RZ, R125.H1_H1 ;  /* 0x3000007dff7e7230 */ /* 0x000fe40000004100 */
[----:B------:R-:W-:Y:S01]  /*6db0*/  FMUL R42, R79, R46 ;  /* 0x0000002e4f2a7220 */ /* 0x000fe20000400000 */
[----:B------:R-:W-:Y:S01]  /*6dc0*/  F2FP.SATFINITE.E4M3.F32.PACK_AB_MERGE_C R201, R43, R38, RZ ;  /* 0x000000262bc9723e */ /* 0x000fe200048070ff */
[----:B------:R-:W-:Y:S02]  /*6dd0*/  HADD2.F32 R125, -RZ, R127.H0_H0 ;  /* 0x2000007fff7d7230 */ /* 0x000fe40000004100 */
        /* <DEDUP_REMOVED lines=8> */
[C---:B------:R-:W-:Y:S01]  /*6e60*/  FMUL R46, R79.reuse, R50 ;  /* 0x000000324f2e7220 */ /* 0x040fe20000400000 */
[----:B------:R-:W-:Y:S02]  /*6e70*/  HADD2.F32 R129, -RZ, R131.H0_H0 ;  /* 0x20000083ff817230 */ /* 0x000fe40000004100 */
[----:B------:R-:W-:Y:S01]  /*6e80*/  FMUL R51, R79, R51 ;  /* 0x000000334f337220 */ /* 0x000fe20000400000 */
[--C-:B------:R-:W-:Y:S02]  /*6e90*/  HADD2.F32 R131, -RZ, R133.reuse.H0_H0 ;  /* 0x20000085ff837230 */ /* 0x100fe40000004100 */
[----:B------:R-:W-:Y:S01]  /*6ea0*/  FFMA R46, R81, R127, R46 ;  /* 0x0000007f512e7223 */ /* 0x000fe2000000002e */
[----:B------:R-:W-:Y:S02]  /*6eb0*/  HADD2.F32 R134, -RZ, R133.H1_H1 ;  /* 0x30000085ff867230 */ /* 0x000fe40000004100 */
[----:B------:R-:W-:Y:S01]  /*6ec0*/  FMUL R50, R79, R54 ;  /* 0x000000364f327220 */ /* 0x000fe20000400000 */
[----:B------:R-:W-:Y:S02]  /*6ed0*/  HADD2.F32 R133, -RZ, R135.H0_H0 ;  /* 0x20000087ff857230 */ /* 0x000fe40000004100 */
[----:B------:R-:W-:Y:S01]  /*6ee0*/  FFMA R51, R81, R130, R51 ;  /* 0x0000008251337223 */ /* 0x000fe20000000033 */
[----:B------:R-:W-:Y:S01]  /*6ef0*/  FMUL R55, R79, R55 ;  /* 0x000000374f377220 */ /* 0x000fe20000400000 */
[C---:B------:R-:W-:Y:S01]  /*6f00*/  FFMA R48, R81.reuse, R129, R48 ;  /* 0x0000008151307223 */ /* 0x040fe20000000030 */
[C---:B------:R-:W-:Y:S01]  /*6f10*/  FFMA R49, R81.reuse, R132, R49 ;  /* 0x0000008451317223 */ /* 0x040fe20000000031 */
        /* <DEDUP_REMOVED lines=22> */
[----:B------:R-:W-:Y:S01]  /*7080*/  FFMA R63, R81, R142, R63 ;  /* 0x0000008e513f7223 */ /* 0x000fe2000000003f */
[----:B------:R-:W-:Y:S01]  /*7090*/  FMUL R67, R79, R67 ;  /* 0x000000434f437220 */ /* 0x000fe20000400000 */
[----:B------:R-:W-:Y:S01]  /*70a0*/  F2FP.SATFINITE.E4M3.F32.PACK_AB_MERGE_C R202, R47, R42, RZ ;  /* 0x0000002a2fca723e */ /* 0x000fe200048070ff */
[----:B------:R-:W-:Y:S01]  /*70b0*/  FFMA R60, R81, R141, R60 ;  /* 0x0000008d513c7223 */ /* 0x000fe2000000003c */
[----:B------:R-:W-:Y:S01]  /*70c0*/  F2FP.SATFINITE.E4M3.F32.PACK_AB_MERGE_C R203, R51, R46, RZ ;  /* 0x0000002e33cb723e */ /* 0x000fe200048070ff */
[C---:B------:R-:W-:Y:S01]  /*70d0*/  FFMA R61, R81.reuse, R144, R61 ;  /* 0x00000090513d7223 */ /* 0x040fe2000000003d */
[C---:B------:R-:W-:Y:S01]  /*70e0*/  FFMA R62, R81.reuse, R83, R62 ;  /* 0x00000053513e7223 */ /* 0x040fe2000000003e */
[----:B------:R-:W-:Y:S01]  /*70f0*/  FFMA R67, R81, R82, R67 ;  /* 0x0000005251437223 */ /* 0x000fe20000000043 */
[----:B------:R-:W-:Y:S02]  /*7100*/  F2FP.SATFINITE.E4M3.F32.PACK_AB_MERGE_C R202, R41, R40, R202 ;  /* 0x0000002829ca723e */ /* 0x000fe400048070ca */
[----:B------:R-:W-:Y:S02]  /*7110*/  F2FP.SATFINITE.E4M3.F32.PACK_AB_MERGE_C R203, R45, R44, R203 ;  /* 0x0000002c2dcb723e */ /* 0x000fe400048070cb */
[----:B------:R-:W-:Y:S02]  /*7120*/  F2FP.SATFINITE.E4M3.F32.PACK_AB_MERGE_C R212, R55, R50, RZ ;  /* 0x0000003237d4723e */ /* 0x000fe400048070ff */
[----:B------:R-:W-:Y:S01]  /*7130*/  F2FP.SATFINITE.E4M3.F32.PACK_AB_MERGE_C R213, R59, R54, RZ ;  /* 0x000000363bd5723e */ /* 0x000fe200048070ff */
[----:B------:R1:W-:Y:S01]  /*7140*/  STS.128 [R204+0x4020], R200 ;  /* 0x004020c8cc007388 */ /* 0x0003e20000000c00 */
[----:B------:R-:W-:Y:S02]  /*7150*/  F2FP.SATFINITE.E4M3.F32.PACK_AB_MERGE_C R214, R63, R58, RZ ;  /* 0x0000003a3fd6723e */ /* 0x000fe400048070ff */
[----:B------:R-:W-:Y:S02]  /*7160*/  F2FP.SATFINITE.E4M3.F32.PACK_AB_MERGE_C R215, R67, R62, RZ ;  /* 0x0000003e43d7723e */ /* 0x000fe400048070ff */
[----:B------:R-:W-:Y:S02]  /*7170*/  F2FP.SATFINITE.E4M3.F32.PACK_AB_MERGE_C R212, R49, R48, R212 ;  /* 0x0000003031d4723e */ /* 0x000fe400048070d4 */
[----:B------:R-:W-:Y:S02]  /*7180*/  F2FP.SATFINITE.E4M3.F32.PACK_AB_MERGE_C R213, R53, R52, R213 ;  /* 0x0000003435d5723e */ /* 0x000fe400048070d5 */
[----:B------:R-:W-:Y:S02]  /*7190*/  F2FP.SATFINITE.E4M3.F32.PACK_AB_MERGE_C R214, R57, R56, R214 ;  /* 0x0000003839d6723e */ /* 0x000fe400048070d6 */
[----:B------:R-:W-:Y:S02]  /*71a0*/  F2FP.SATFINITE.E4M3.F32.PACK_AB_MERGE_C R215, R61, R60, R215 ;  /* 0x0000003c3dd7723e */ /* 0x000fe400048070d7 */
[----:B------:R-:W-:Y:S02]  /*71b0*/  LEA R209, R182, UR51, 0x3 ;  /* 0x00000033b6d17c11 */ /* 0x000fe4000f8e18ff */
[----:B------:R-:W-:Y:S01]  /*71c0*/  @P6 SHF.L.U32 R220, R181, 0x1f, RZ ;  /* 0x0000001fb5dc6819 */ /* 0x000fe200000006ff */
[----:B------:R1:W-:Y:S01]  /*71d0*/  STS.128 [R205+0x4010], R212 ;  /* 0x004010d4cd007388 */ /* 0x0003e20000000c00 */
[----:B------:R-:W-:Y:S01]  /*71e0*/  @!PT LDS RZ, [RZ] ;  /* 0x00000000fffff984 */ /* 0x000fe20000000800 */
[----:B------:R-:W-:Y:S01]  /*71f0*/  @!PT LDS RZ, [RZ] ;  /* 0x00000000fffff984 */ /* 0x000fe20000000800 */
[----:B------:R-:W-:Y:S01]  /*7200*/  @!PT LDS RZ, [RZ] ;  /* 0x00000000fffff984 */ /* 0x000fe20000000800 */
[----:B------:R-:W-:Y:S01]  /*7210*/  @!PT LDS RZ, [RZ] ;  /* 0x00000000fffff984 */ /* 0x000fe20000000800 */
[----:B------:R2:W-:Y:S07]  /*7220*/  MEMBAR.ALL.CTA ;  /* 0x0000000000007992 */ /* 0x0005ee0000008000 */
[----:B--2---:R-:W2:Y:S02]  /*7230*/  FENCE.VIEW.ASYNC.S ;  /* 0x00000000000073c6 */ /* 0x004ea40000000000 */
[----:B--2---:R-:W-:Y:S06]  /*7240*/  BAR.SYNC.DEFER_BLOCKING 0x1, 0x80 ;  /* 0x0042000000007b1d */ /* 0x004fec0000010000 */
[----:B------:R-:W-:Y:S05]  /*7250*/  @P0 BRA `(.L_x_97) ;  /* 0x0000000000300947 */ /* 0x000fea0003800000 */
[----:B------:R-:W-:Y:S01]  /*7260*/  UIADD3 UR6, UPT, UPT, UR51, 0x4200, URZ ;  /* 0x0000420033067890 */ /* 0x000fe2000fffe0ff */
[----:B------:R-:W-:Y:S01]  /*7270*/  R2UR UR42, R198 ;  /* 0x00000000c62a72ca */ /* 0x000fe200000e0000 */
[----:B------:R-:W-:Y:S01]  /*7280*/  UIADD3 UR4, UP0, UPT, UR54, 0x680, URZ ;  /* 0x0000068036047890 */ /* 0x000fe2000ff1e0ff */
[----:B------:R-:W-:Y:S02]  /*7290*/  R2UR UR43, R196 ;  /* 0x00000000c42b72ca */ /* 0x000fe400000e0000 */
[----:B------:R-:W-:Y:S01]  /*72a0*/  R2UR UR44, R197 ;  /* 0x00000000c52c72ca */ /* 0x000fe200000e0000 */
[----:B------:R-:W-:Y:S01]  /*72b0*/  IMAD.U32 R194, RZ, RZ, UR6 ;  /* 0x00000006ffc27e24 */ /* 0x000fe2000f8e00ff */
[----:B------:R-:W-:Y:S04]  /*72c0*/  UIADD3.X UR5, UPT, UPT, URZ, UR55, URZ, UP0, !UPT ;  /* 0x00000037ff057290 */ /* 0x000fe800087fe4ff */
[----:B------:R-:W-:Y:S11]  /*72d0*/  R2UR UR40, R194 ;  /* 0x00000000c22872ca */ /* 0x000ff600000e0000 */
[----:B------:R-:W-:Y:S02]  /*72e0*/  @!UPT UIADD3 URZ, UPT, UPT, URZ, URZ, URZ ;  /* 0x000000fffffff290 */ /* 0x000fe4000fffe0ff */
[----:B------:R2:W-:Y:S01]  /*72f0*/  UTMASTG.4D.IM2COL [UR40], [UR4] ;  /* 0x00000028040073b5 */ /* 0x0005e20008058000 */
[----:B------:R0:W-:Y:S01]  /*7300*/  UTMACMDFLUSH ;  /* 0x00000000000079b7 */ /* 0x0001e20000000000 */
[----:B--2---:R-:W-:Y:S04]  /*7310*/  DEPBAR.LE SB0, 0x1 ;  /* 0x000080400000791a */ /* 0x004fe80000000000 */
.L_x_97:
[----:B------:R-:W-:Y:S05]  /*7320*/  BSYNC.RECONVERGENT B0 ;  /* 0x0000000000007941 */ /* 0x000fea0003800200 */
.L_x_96:
[----:B------:R-:W-:Y:S06]  /*7330*/  BAR.SYNC.DEFER_BLOCKING 0x1, 0x80 ;  /* 0x0042000000007b1d */ /* 0x000fec0000010000 */
[----:B------:R-:W2:Y:S01]  /*7340*/  @P6 SYNCS.PHASECHK.TRANS64.TRYWAIT P0, [R209+URZ+0xc0], R220 ;  /* 0x0000c0dcd10065a7 */ /* 0x000ea200080011ff */
[----:B------:R-:W-:Y:S01]  /*7350*/  BSSY B1, `(.L_x_98) ;  /* 0x0000023000017945 */ /* 0x000fe20003800000 */
[----:B--2---:R-:W-:Y:S03]  /*7360*/  @P6 SEL R207, RZ, 0x1, !P0 ;  /* 0x00000001ffcf6807 */ /* 0x004fe60004000000 */
[----:B------:R-:W-:Y:S05]  /*7370*/  @!P6 BRA `(.L_x_99) ;  /* 0x000000000080e947 */ /* 0x000fea0003800000 */
[----:B------:R-:W-:Y:S01]  /*7380*/  ISETP.NE.AND P1, PT, R208, RZ, PT ;  /* 0x000000ffd000720c */ /* 0x000fe20003f25270 */
[----:B------:R-:W2:Y:S01]  /*7390*/  S2R R0, SR_CgaCtaId ;  /* 0x0000000000007919 */ /* 0x000ea20000008800 */
[----:B------:R-:W-:Y:S01]  /*73a0*/  ISETP.NE.AND P0, PT, R207, RZ, PT ;  /* 0x000000ffcf00720c */ /* 0x000fe20003f05270 */
[----:B------:R-:W-:Y:S10]  /*73b0*/  BSSY B0, `(.L_x_100) ;  /* 0x0000009000007945 */ /* 0x000ff40003800000 */
[----:B------:R-:W-:Y:S04]  /*73c0*/  @P1 IMAD R3, R182, 0x2000, R193 ;  /* 0x00002000b6031824 */ /* 0x000fe800078e02c1 */
[C---:B------:R-:W-:Y:S01]  /*73d0*/  @P1 IMAD.IADD R5, R3.reuse, 0x1, R210 ;  /* 0x0000000103051824 */ /* 0x040fe200078e02d2 */
[----:B------:R-:W-:Y:S03]  /*73e0*/  @P1 IADD3 R218, PT, PT, R3, R218, RZ ;  /* 0x000000da03da1210 */ /* 0x000fe60007ffe0ff */
[----:B------:R-:W-:Y:S01]  /*73f0*/  @P1 IMAD.IADD R216, R216, 0x1, R5 ;  /* 0x00000001d8d81824 */ /* 0x000fe200078e0205 */
[----:B------:R-:W-:Y:S06]  /*7400*/  @P0 BRA `(.L_x_101) ;  /* 0x00000000000c0947 */ /* 0x000fec0003800000 */
[----:B------:R-:W-:Y:S04]  /*7410*/  SHF.L.U32 R2, R181, 0x1f, RZ ;  /* 0x0000001fb5027819 */ /* 0x000fe800000006ff */
[----:B------:R-:W3:Y:S02]  /*7420*/  SYNCS.PHASECHK.TRANS64.TRYWAIT P0, [R209+URZ+0xc0], R2 ;  /* 0x0000c002d10075a7 */ /* 0x000ee400080011ff */
[----:B---3--:R-:W-:Y:S05]  /*7430*/  @!P0 BRA `(.L_x_102) ;  /* 0x0000002000108947 */ /* 0x008fea0003800000 */
.L_x_101:
[----:B------:R-:W-:Y:S05]  /*7440*/  BSYNC B0 ;  /* 0x0000000000007941 */ /* 0x000fea0003800000 */
.L_x_100:
[----:B------:R-:W-:Y:S01]  /*7450*/  ISETP.NE.AND P0, PT, R208, RZ, PT ;  /* 0x000000ffd000720c */ /* 0x000fe20003f05270 */
[----:B---3--:R-:W-:Y:S02]  /*7460*/  VIADD R209, R209, 0xd0 ;  /* 0x000000d0d1d17836 */ /* 0x008fe40000000000 */
[----:B------:R-:W-:Y:S03]  /*7470*/  VIADD R182, R182, 0x1 ;  /* 0x00000001b6b67836 */ /* 0x000fe60000000000 */
[----:B--2---:R-:W-:Y:S07]  /*7480*/  PRMT R0, R0, 0x654, R209 ;  /* 0x0000065400007816 */ /* 0x004fee00000000d1 */
[----:B------:R2:W3:Y:S04]  /*7490*/  @P0 LDS.128 R148, [R3] ;  /* 0x0000000003940984 */ /* 0x0004e80000000c00 */
[----:B------:R2:W4:Y:S04]  /*74a0*/  @P0 LDS.128 R152, [R5+0x10] ;  /* 0x0000100005980984 */ /* 0x0005280000000c00 */
        /* <DEDUP_REMOVED lines=9> */
[----:B------:R-:W-:Y:S01]  /*7540*/  SEL R182, R182, RZ, P0 ;  /* 0x000000ffb6b67207 */ /* 0x000fe20000000000 */
[----:B-----5:R5:W-:Y:S02]  /*7550*/  SYNCS.ARRIVE.TRANS64.RED.A1T0 RZ, [R0+URZ], RZ ;  /* 0x000000ff00ff79a7 */ /* 0x020be400081004ff */
[----:B-----5:R-:W-:Y:S04]  /*7560*/  SEL R0, RZ, 0x1, P0 ;  /* 0x00000001ff007807 */ /* 0x020fe80000000000 */
[----:B--234-:R-:W-:Y:S02]  /*7570*/  LOP3.LUT R181, R181, R0, RZ, 0x3c, !PT ;  /* 0x00000000b5b57212 */ /* 0x01cfe400078e3cff */
.L_x_99:
[----:B------:R-:W-:Y:S05]  /*7580*/  BSYNC B1 ;  /* 0x0000000000017941 */ /* 0x000fea0003800000 */
.L_x_98:
[----:B------:R-:W-:Y:S05]  /*7590*/  VIADD R0, R80, 0x40 ;  /* 0x0000004050007836 */ /* 0x000fea0000000000 */
[----:B------:R-:W-:Y:S04]  /*75a0*/  SHF.R.U32.HI R0, RZ, 0x15, R0 ;  /* 0x00000015ff007819 */ /* 0x000fe80000011600 */
[----:B------:R-:W-:Y:S11]  /*75b0*/  LOP3.LUT P0, RZ, R0, 0x3, R189, 0x48, !PT ;  /* 0x0000000300ff7812 */ /* 0x000ff600078048bd */
[----:B------:R-:W-:Y:S02]  /*75c0*/  @!UPT UIADD3 URZ, UPT, UPT, URZ, URZ, URZ ;  /* 0x000000fffffff290 */ /* 0x000fe4000fffe0ff */
[----:B------:R-:W-:Y:S05]  /*75d0*/  @!P0 BRA `(.L_x_103) ;  /* 0x0000000000408947 */ /* 0x000fea0003800000 */
[----:B------:R-:W2:Y:S01]  /*75e0*/  LDCU.64 UR8, c[0x4][0x70] ;  /* 0x01000e00ff0877ac */ /* 0x000ea20008000a00 */
[----:B------:R-:W-:Y:S01]  /*75f0*/  MOV R3, 0x0 ;  /* 0x0000000000037802 */ /* 0x000fe20000000f00 */
[----:B------:R-:W-:Y:S02]  /*7600*/  HFMA2 R12, -RZ, RZ, 0, 5.9604644775390625e-08 ;  /* 0x00000001ff0c7431 */ /* 0x000fe400000001ff */
[----:B------:R-:W-:Y:S02]  /*7610*/  IMAD.MOV.U32 R8, RZ, RZ, 0x192 ;  /* 0x00000192ff087424 */ /* 0x000fe400078e00ff */
[----:B------:R-:W-:Y:S01]  /*7620*/  IMAD.MOV.U32 R13, RZ, RZ, RZ ;  /* 0x000000ffff0d7224 */ /* 0x000fe200078e00ff */
[----:B------:R-:W3:Y:S01]  /*7630*/  LDCU.64 UR6, c[0x4][0x78] ;  /* 0x01000f00ff0677ac */ /* 0x000ee20008000a00 */
[----:B------:R-:W4:Y:S01]  /*7640*/  LDC.64 R2, c[0x4][R3] ;  /* 0x0100000003027b82 */ /* 0x000f220000000a00 */
[----:B------:R-:W5:Y:S01]  /*7650*/  LDCU.64 UR4, c[0x4][0x10] ;  /* 0x01000200ff0477ac */ /* 0x000f620008000a00 */
[----:B--2---:R-:W-:Y:S01]  /*7660*/  MOV R5, UR9 ;  /* 0x0000000900057c02 */ /* 0x004fe20008000f00 */
[----:B------:R-:W-:Y:S01]  /*7670*/  IMAD.U32 R4, RZ, RZ, UR8 ;  /* 0x00000008ff047e24 */ /* 0x000fe2000f8e00ff */
[----:B---3--:R-:W-:Y:S01]  /*7680*/  MOV R7, UR7 ;  /* 0x0000000700077c02 */ /* 0x008fe20008000f00 */
[----:B------:R-:W-:Y:S01]  /*7690*/  IMAD.U32 R6, RZ, RZ, UR6 ;  /* 0x00000006ff067e24 */ /* 0x000fe2000f8e00ff */
[----:B-----5:R-:W-:Y:S01]  /*76a0*/  MOV R11, UR5 ;  /* 0x00000005000b7c02 */ /* 0x020fe20008000f00 */
[----:B------:R-:W-:Y:S02]  /*76b0*/  IMAD.U32 R10, RZ, RZ, UR4 ;  /* 0x00000004ff0a7e24 */ /* 0x000fe4000f8e00ff */
[----:B------:R-:W-:Y:S07]  /*76c0*/  LEPC R20, `(.L_x_103) ;  /* 0x000000001014794e */ /* 0x000fee0000000000 */
[----:B-1--4-:R-:W-:Y:S05]  /*76d0*/  CALL.ABS.NOINC R2 ;  /* 0x0000000002007343 */ /* 0x012fea0003c00000 */
.L_x_103:
[----:B------:R-:W-:Y:S01]  /*76e0*/  ISETP.NE.AND P0, PT, R188, RZ, PT ;  /* 0x000000ffbc00720c */ /* 0x000fe20003f05270 */
[----:B------:R-:W-:Y:S05]  /*76f0*/  WARPSYNC.ALL ;  /* 0x0000000000007948 */ /* 0x000fea0003800000 */
[----:B------:R-:W-:Y:S01]  /*7700*/  R2UR UR4, R80 ;  /* 0x00000000500472ca */ /* 0x000fe200000e0000 */
[----:B------:R-:W-:Y:S01]  /*7710*/  BSSY.RECONVERGENT B0, `(.L_x_104) ;  /* 0x000011e000007945 */ /* 0x000fe20003800200 */
[----:B------:R-:W-:Y:S02]  /*7720*/  F2FP.F16.E4M3.UNPACK_B R11, R149 ;  /* 0x00000095ff0b723e */ /* 0x000fe400020006ff */
[----:B------:R-:W-:Y:S02]  /*7730*/  F2FP.F16.E4M3.UNPACK_B R10, R150 ;  /* 0x00000096ff0a723e */ /* 0x000fe400020006ff */
[----:B------:R-:W-:Y:S01]  /*7740*/  F2FP.F16.E4M3.UNPACK_B R9, R151 ;  /* 0x00000097ff09723e */ /* 0x000fe200020006ff */
[--C-:B------:R-:W-:Y:S01]  /*7750*/  HADD2.F32 R83, -RZ, R11.reuse.H0_H0 ;  /* 0x2000000bff537230 */ /* 0x100fe20000004100 */
[----:B------:R-:W-:Y:S01]  /*7760*/  F2FP.F16.E4M3.UNPACK_B R8, R152 ;  /* 0x00000098ff08723e */ /* 0x000fe200020006ff */
[----:B------:R-:W-:Y:S01]  /*7770*/  HADD2.F32 R84, -RZ, R11.H1_H1 ;  /* 0x3000000bff547230 */ /* 0x000fe20000004100 */
[----:B------:R-:W-:Y:S01]  /*7780*/  F2FP.F16.E4M3.UNPACK_B R7, R153 ;  /* 0x00000099ff07723e */ /* 0x000fe200020006ff */
[--C-:B------:R-:W-:Y:S01]  /*7790*/  HADD2.F32 R87, -RZ, R10.reuse.H0_H0 ;  /* 0x2000000aff577230 */ /* 0x100fe20000004100 */
[----:B------:R-:W-:Y:S01]  /*77a0*/  F2FP.F16.E4M3.UNPACK_B R6, R154 ;  /* 0x0000009aff06723e */ /* 0x000fe200020006ff */
[----:B------:R-:W-:Y:S01]  /*77b0*/  HADD2.F32 R88, -RZ, R10.H1_H1 ;  /* 0x3000000aff587230 */ /* 0x000fe20000004100 */
[----:B------:R-:W-:Y:S01]  /*77c0*/  F2FP.F16.E4M3.UNPACK_B R5, R155 ;  /* 0x0000009bff05723e */ /* 0x000fe200020006ff */
[--C-:B------:R-:W-:Y:S01]  /*77d0*/  HADD2.F32 R91, -RZ, R9.reuse.H0_H0 ;  /* 0x20000009ff5b7230 */ /* 0x100fe20000004100 */
[----:B-1----:R-:W-:Y:S01]  /*77e0*/  F2FP.F16.E4M3.UNPACK_B R4, R156 ;  /* 0x0000009cff04723e */ /* 0x002fe200020006ff */
[----:B------:R-:W-:Y:S01]  /*77f0*/  HADD2.F32 R92, -RZ, R9.H1_H1 ;  /* 0x30000009ff5c7230 */ /* 0x000fe20000004100 */
[-C--:B------:R-:W-:Y:S01]  /*7800*/  F2FP.F16.E4M3.UNPACK_B R2, R148.reuse ;  /* 0x00000094ff02723e */ /* 0x080fe200020006ff */
[--C-:B------:R-:W-:Y:S01]  /*7810*/  HADD2.F32 R95, -RZ, R8.reuse.H0_H0 ;  /* 0x20000008ff5f7230 */ /* 0x100fe20000004100 */
[----:B------:R-:W-:Y:S01]  /*7820*/  F2FP.F16.E4M3.UNPACK_B R148, R148.H1 ;  /* 0x00000094ff94723e */ /* 0x000fe200030006ff */
[----:B------:R-:W-:Y:S01]  /*7830*/  HADD2.F32 R97, -RZ, R8.H1_H1 ;  /* 0x30000008ff617230 */ /* 0x000fe20000004100 */
[----:B------:R-:W-:Y:S01]  /*7840*/  F2FP.F16.E4M3.UNPACK_B R149, R149.H1 ;  /* 0x00000095ff95723e */ /* 0x000fe200030006ff */
[--C-:B------:R-:W-:Y:S01]  /*7850*/  HADD2.F32 R98, -RZ, R7.reuse.H0_H0 ;  /* 0x20000007ff627230 */ /* 0x100fe20000004100 */
[----:B------:R-:W-:Y:S01]  /*7860*/  F2FP.F16.E4M3.UNPACK_B R150, R150.H1 ;  /* 0x00000096ff96723e */ /* 0x000fe200030006ff */
[----:B------:R-:W-:Y:S01]  /*7870*/  HADD2.F32 R101, -RZ, R7.H1_H1 ;  /* 0x30000007ff657230 */ /* 0x000fe20000004100 */
[----:B------:R-:W-:Y:S01]  /*7880*/  F2FP.F16.E4M3.UNPACK_B R151, R151.H1 ;  /* 0x00000097ff97723e */ /* 0x000fe200030006ff */
[--C-:B------:R-:W-:Y:S01]  /*7890*/  HADD2.F32 R102, -RZ, R6.reuse.H0_H0 ;  /* 0x20000006ff667230 */ /* 0x100fe20000004100 */
[----:B------:R-:W-:Y:S01]  /*78a0*/  F2FP.F16.E4M3.UNPACK_B R138, R163 ;  /* 0x000000a3ff8a723e */ /* 0x000fe200020006ff */
[----:B------:R-:W-:Y:S01]  /*78b0*/  HADD2.F32 R105, -RZ, R6.H1_H1 ;  /* 0x30000006ff697230 */ /* 0x000fe20000004100 */
[----:B------:R-:W-:Y:S01]  /*78c0*/  R2UR UR5, R206 ;  /* 0x00000000ce0572ca */ /* 0x000fe200000e0000 */
        /* <DEDUP_REMOVED lines=8> */
[----:B------:R-:W1:Y:S01]  /*7950*/  LDTM.x64 R4, tmem[UR4+0x40] ;  /* 0x00004004000479ee */ /* 0x000e620008340000 */
[--C-:B------:R-:W-:Y:S01]  /*7960*/  HADD2.F32 R0, -RZ, R2.reuse.H0_H0 ;  /* 0x20000002ff007230 */ /* 0x100fe20000004100 */
[----:B------:R-:W-:Y:S01]  /*7970*/  NOP ;  /* 0x0000000000007918 */ /* 0x000fe20000000000 */
[----:B------:R-:W-:Y:S01]  /*7980*/  HADD2.F32 R2, -RZ, R2.H1_H1 ;  /* 0x30000002ff027230 */ /* 0x000fe20000004100 */
[----:B------:R-:W-:Y:S01]  /*7990*/  UIADD3 UR5, UPT, UPT, UR5, 0x110, URZ ;  /* 0x0000011005057890 */ /* 0x000fe2000fffe0ff */
[--C-:B------:R-:W-:Y:S01]  /*79a0*/  HADD2.F32 R86, -RZ, R149.reuse.H1_H1 ;  /* 0x30000095ff567230 */ /* 0x100fe20000004100 */
[----:B------:R-:W-:Y:S01]  /*79b0*/  F2FP.F16.E4M3.UNPACK_B R132, R161 ;  /* 0x000000a1ff84723e */ /* 0x000fe200020006ff */
[--C-:B------:R-:W-:Y:S01]  /*79c0*/  HADD2.F32 R114, -RZ, R116.reuse.H0_H0 ;  /* 0x20000074ff727230 */ /* 0x100fe20000004100 */
[----:B------:R-:W-:Y:S01]  /*79d0*/  UPRMT UR5, UR45, 0x654, UR5 ;  /* 0x000006542d057896 */ /* 0x000fe20008000005 */
[----:B------:R-:W-:Y:S01]  /*79e0*/  HADD2.F32 R117, -RZ, R116.H1_H1 ;  /* 0x30000074ff757230 */ /* 0x000fe20000004100 */
[----:B------:R-:W-:Y:S01]  /*79f0*/  F2FP.F16.E4M3.UNPACK_B R136, R162 ;  /* 0x000000a2ff88723e */ /* 0x000fe200020006ff */
[--C-:B------:R-:W-:Y:S01]  /*7a00*/  HADD2.F32 R118, -RZ, R120.reuse.H0_H0 ;  /* 0x20000078ff767230 */ /* 0x100fe20000004100 */
[----:B------:R-:W-:Y:S01]  /*7a10*/  F2FP.F16.E4M3.UNPACK_B R152, R152.H1 ;  /* 0x00000098ff98723e */ /* 0x000fe200030006ff */
[----:B------:R-:W-:Y:S01]  /*7a20*/  HADD2.F32 R121, -RZ, R120.H1_H1 ;  /* 0x30000078ff797230 */ /* 0x000fe20000004100 */
[----:B------:R-:W-:Y:S01]  /*7a30*/  F2FP.F16.E4M3.UNPACK_B R153, R153.H1 ;  /* 0x00000099ff99723e */ /* 0x000fe200030006ff */
[--C-:B------:R-:W-:Y:S01]  /*7a40*/  HADD2.F32 R122, -RZ, R124.reuse.H0_H0 ;  /* 0x2000007cff7a7230 */ /* 0x100fe20000004100 */
[----:B------:R-:W-:Y:S01]  /*7a50*/  F2FP.F16.E4M3.UNPACK_B R154, R154.H1 ;  /* 0x0000009aff9a723e */ /* 0x000fe200030006ff */
[----:B-1----:R-:W-:Y:S01]  /*7a60*/  SYNCS.ARRIVE.TRANS64.RED.A1T0 RZ, [UR5], RZ ;  /* 0x000000ffffff79a7 */ /* 0x002fe20008100405 */
[----:B------:R-:W-:Y:S01]  /*7a70*/  HADD2.F32 R125, -RZ, R124.H1_H1 ;  /* 0x3000007cff7d7230 */ /* 0x000fe20000004100 */
[----:B------:R-:W-:Y:S01]  /*7a80*/  F2FP.F16.E4M3.UNPACK_B R155, R155.H1 ;  /* 0x0000009bff9b723e */ /* 0x000fe200030006ff */
[--C-:B------:R-:W-:Y:S01]  /*7a90*/  HADD2.F32 R126, -RZ, R128.reuse.H0_H0 ;  /* 0x20000080ff7e7230 */ /* 0x100fe20000004100 */
[----:B------:R-:W-:Y:S01]  /*7aa0*/  F2FP.F16.E4M3.UNPACK_B R156, R156.H1 ;  /* 0x0000009cff9c723e */ /* 0x000fe200030006ff */
[----:B------:R-:W-:Y:S01]  /*7ab0*/  HADD2.F32 R129, -RZ, R128.H1_H1 ;  /* 0x30000080ff817230 */ /* 0x000fe20000004100 */
[----:B------:R-:W-:Y:S01]  /*7ac0*/  F2FP.F16.E4M3.UNPACK_B R157, R157.H1 ;  /* 0x0000009dff9d723e */ /* 0x000fe200030006ff */
[C---:B------:R-:W-:Y:S01]  /*7ad0*/  FMUL R4, R79.reuse, R4 ;  /* 0x000000044f047220 */ /* 0x040fe20000400000 */
[C---:B------:R-:W-:Y:S01]  /*7ae0*/  FMUL R5, R79.reuse, R5 ;  /* 0x000000054f057220 */ /* 0x040fe20000400000 */
[----:B------:R-:W-:Y:S02]  /*7af0*/  HADD2.F32 R3, -RZ, R148.H0_H0 ;  /* 0x20000094ff037230 */ /* 0x000fe40000004100 */
        /* <DEDUP_REMOVED lines=11> */
[----:B------:R-:W-:Y:S02]  /*7bb0*/  HADD2.F32 R130, -RZ, R132.H0_H0 ;  /* 0x20000084ff827230 */ /* 0x000fe40000004100 */
[C---:B------:R-:W-:Y:S01]  /*7bc0*/  FMUL R6, R79.reuse, R6 ;  /* 0x000000064f067220 */ /* 0x040fe20000400000 */
[----:B------:R-:W-:Y:S02]  /*7bd0*/  HADD2.F32 R82, -RZ, R148.H1_H1 ;  /* 0x30000094ff527230 */ /* 0x000fe40000004100 */
[----:B------:R-:W-:Y:S01]  /*7be0*/  FMUL R7, R79, R7 ;  /* 0x000000074f077220 */ /* 0x000fe20000400000 */
[----:B------:R-:W-:Y:S02]  /*7bf0*/  HADD2.F32 R85, -RZ, R149.H0_H0 ;  /* 0x20000095ff557230 */ /* 0x000fe40000004100 */
[C---:B------:R-:W-:Y:S01]  /*7c00*/  FFMA R6, R81.reuse, R3, R6 ;  /* 0x0000000351067223 */ /* 0x040fe20000000006 */
[----:B------:R-:W-:Y:S02]  /*7c10*/  HADD2.F32 R133, -RZ, R132.H1_H1 ;  /* 0x30000084ff857230 */ /* 0x000fe40000004100 */
[C---:B------:R-:W-:Y:S01]  /*7c20*/  FFMA R7, R81.reuse, R82, R7 ;  /* 0x0000005251077223 */ /* 0x040fe20000000007 */
[C---:B------:R-:W-:Y:S01]  /*7c30*/  FFMA R8, R81.reuse, R83, R8 ;  /* 0x0000005351087223 */ /* 0x040fe20000000008 */
[----:B------:R-:W-:Y:S01]  /*7c40*/  FFMA R9, R81, R84, R9 ;  /* 0x0000005451097223 */ /* 0x000fe20000000009 */
[--C-:B------:R-:W-:Y:S02]  /*7c50*/  HADD2.F32 R82, -RZ, R138.reuse.H0_H0 ;  /* 0x2000008aff527230 */ /* 0x100fe40000004100 */
[C---:B------:R-:W-:Y:S01]  /*7c60*/  FMUL R10, R79.reuse, R10 ;  /* 0x0000000a4f0a7220 */ /* 0x040fe20000400000 */
[----:B------:R-:W-:Y:S02]  /*7c70*/  HADD2.F32 R83, -RZ, R138.H1_H1 ;  /* 0x3000008aff537230 */ /* 0x000fe40000004100 */
[----:B------:R-:W-:Y:S01]  /*7c80*/  FMUL R11, R79, R11 ;  /* 0x0000000b4f0b7220 */ /* 0x000fe20000400000 */
[----:B------:R-:W-:Y:S02]  /*7c90*/  HADD2.F32 R89, -RZ, R150.H0_H0 ;  /* 0x20000096ff597230 */ /* 0x000fe40000004100 */
[C---:B------:R-:W-:Y:S01]  /*7ca0*/  FFMA R10, R81.reuse, R85, R10 ;  /* 0x00000055510a7223 */ /* 0x040fe2000000000a */
[--C-:B------:R-:W-:Y:S02]  /*7cb0*/  HADD2.F32 R134, -RZ, R136.reuse.H0_H0 ;  /* 0x20000088ff867230 */ /* 0x100fe40000004100 */
[C---:B------:R-:W-:Y:S01]  /*7cc0*/  FFMA R11, R81.reuse, R86, R11 ;  /* 0x00000056510b7223 */ /* 0x040fe2000000000b */
[C---:B------:R-:W-:Y:S01]  /*7cd0*/  FFMA R12, R81.reuse, R87, R12 ;  /* 0x00000057510c7223 */ /* 0x040fe2000000000c */
[----:B------:R-:W-:Y:S01]  /*7ce0*/  FFMA R13, R81, R88, R13 ;  /* 0x00000058510d7223 */ /* 0x000fe2000000000d */
[----:B------:R-:W-:Y:S01]  /*7cf0*/  F2FP.SATFINITE.E4M3.F32.PACK_AB_MERGE_C R86, R7, R6, RZ ;  /* 0x000000060756723e */ /* 0x000fe200048070ff */
[----:B------:R-:W-:Y:S01]  /*7d00*/  FMUL R7, R79, R24 ;  /* 0x000000184f077220 */ /* 0x000fe20000400000 */
[----:B------:R-:W-:Y:S01]  /*7d10*/  F2FP.SATFINITE.E4M3.F32.PACK_AB_MERGE_C R138, R11, R10, RZ ;  /* 0x0000000a0b8a723e */ /* 0x000fe200048070ff */
[C---:B------:R-:W-:Y:S01]  /*7d20*/  FMUL R10, R79.reuse, R25 ;  /* 0x000000194f0a7220 */ /* 0x040fe20000400000 */
[C---:B------:R-:W-:Y:S01]  /*7d30*/  FMUL R25, R79.reuse, R32 ;  /* 0x000000204f197220 */ /* 0x040fe20000400000 */
[----:B------:R-:W-:Y:S02]  /*7d40*/  HADD2.F32 R137, -RZ, R136.H1_H1 ;  /* 0x30000088ff897230 */ /* 0x000fe40000004100 */
[C---:B------:R-:W-:Y:S01]  /*7d50*/  FMUL R14, R79.reuse, R14 ;  /* 0x0000000e4f0e7220 */ /* 0x040fe20000400000 */
[----:B------:R-:W-:Y:S02]  /*7d60*/  HADD2.F32 R90, -RZ, R150.H1_H1 ;  /* 0x30000096ff5a7230 */ /* 0x000fe40000004100 */
[----:B------:R-:W-:Y:S01]  /*7d70*/  FMUL R15, R79, R15 ;  /* 0x0000000f4f0f7220 */ /* 0x000fe20000400000 */
[--C-:B------:R-:W-:Y:S02]  /*7d80*/  HADD2.F32 R93, -RZ, R151.reuse.H0_H0 ;  /* 0x20000097ff5d7230 */ /* 0x100fe40000004100 */
[C---:B------:R-:W-:Y:S01]  /*7d90*/  FFMA R14, R81.reuse, R89, R14 ;  /* 0x00000059510e7223 */ /* 0x040fe2000000000e */
[----:B------:R-:W-:Y:S02]  /*7da0*/  HADD2.F32 R94, -RZ, R151.H1_H1 ;  /* 0x30000097ff5e7230 */ /* 0x000fe40000004100 */
[C---:B------:R-:W-:Y:S01]  /*7db0*/  FFMA R15, R81.reuse, R90, R15 ;  /* 0x0000005a510f7223 */ /* 0x040fe2000000000f */
[C---:B------:R-:W-:Y:S01]  /*7dc0*/  FFMA R16, R81.reuse, R91, R16 ;  /* 0x0000005b51107223 */ /* 0x040fe20000000010 */
[----:B------:R-:W-:Y:S01]  /*7dd0*/  FFMA R17, R81, R92, R17 ;  /* 0x0000005c51117223 */ /* 0x000fe20000000011 */
[C---:B------:R-:W-:Y:S01]  /*7de0*/  FMUL R18, R79.reuse, R18 ;  /* 0x000000124f127220 */ /* 0x040fe20000400000 */
[----:B------:R-:W-:Y:S01]  /*7df0*/  FMUL R19, R79, R19 ;  /* 0x000000134f137220 */ /* 0x000fe20000400000 */
[--C-:B------:R-:W-:Y:S01]  /*7e00*/  HADD2.F32 R96, -RZ, R152.reuse.H0_H0 ;  /* 0x20000098ff607230 */ /* 0x100fe20000004100 */
[----:B------:R-:W-:Y:S01]  /*7e10*/  F2FP.SATFINITE.E4M3.F32.PACK_AB_MERGE_C R14, R15, R14, RZ ;  /* 0x0000000e0f0e723e */ /* 0x000fe200048070ff */
[C---:B------:R-:W-:Y:S01]  /*7e20*/  FFMA R18, R81.reuse, R93, R18 ;  /* 0x0000005d51127223 */ /* 0x040fe20000000012 */
[C---:B------:R-:W-:Y:S01]  /*7e30*/  FFMA R19, R81.reuse, R94, R19 ;  /* 0x0000005e51137223 */ /* 0x040fe20000000013 */
[C---:B------:R-:W-:Y:S01]  /*7e40*/  FFMA R0, R81.reuse, R95, R0 ;  /* 0x0000005f51007223 */ /* 0x040fe20000000000 */
[----:B------:R-:W-:Y:S01]  /*7e50*/  FFMA R2, R81, R97, R2 ;  /* 0x0000006151027223 */ /* 0x000fe20000000002 */
[----:B------:R-:W-:Y:S02]  /*7e60*/  HADD2.F32 R99, -RZ, R152.H1_H1 ;  /* 0x30000098ff637230 */ /* 0x000fe40000004100 */
[----:B------:R-:W-:Y:S01]  /*7e70*/  FMUL R3, R79, R22 ;  /* 0x000000164f037220 */ /* 0x000fe20000400000 */
[----:B------:R-:W-:Y:S01]  /*7e80*/  F2FP.SATFINITE.E4M3.F32.PACK_AB_MERGE_C R18, R19, R18, RZ ;  /* 0x000000121312723e */ /* 0x000fe200048070ff */
[C---:B------:R-:W-:Y:S01]  /*7e90*/  FMUL R22, R79.reuse, R29 ;  /* 0x0000001d4f167220 */ /* 0x040fe20000400000 */
[----:B------:R-:W-:Y:S01]  /*7ea0*/  FMUL R29, R79, R36 ;  /* 0x000000244f1d7220 */ /* 0x000fe20000400000 */
[----:B------:R-:W-:Y:S01]  /*7eb0*/  FFMA R3, R81, R96, R3 ;  /* 0x0000006051037223 */ /* 0x000fe20000000003 */
[C---:B------:R-:W-:Y:S01]  /*7ec0*/  FMUL R6, R79.reuse, R23 ;  /* 0x000000174f067220 */ /* 0x040fe20000400000 */
[--C-:B------:R-:W-:Y:S02]  /*7ed0*/  HADD2.F32 R100, -RZ, R153.reuse.H0_H0 ;  /* 0x20000099ff647230 */ /* 0x100fe40000004100 */
[----:B------:R-:W-:Y:S01]  /*7ee0*/  FMUL R11, R79, R26 ;  /* 0x0000001a4f0b7220 */ /* 0x000fe20000400000 */
[----:B------:R-:W-:Y:S02]  /*7ef0*/  HADD2.F32 R103, -RZ, R153.H1_H1 ;  /* 0x30000099ff677230 */ /* 0x000fe40000004100 */
[C---:B------:R-:W-:Y:S01]  /*7f00*/  FFMA R6, R81.reuse, R99, R6 ;  /* 0x0000006351067223 */ /* 0x040fe20000000006 */
[C---:B------:R-:W-:Y:S01]  /*7f10*/  FFMA R7, R81.reuse, R98, R7 ;  /* 0x0000006251077223 */ /* 0x040fe20000000007 */
[C---:B------:R-:W-:Y:S01]  /*7f20*/  FFMA R10, R81.reuse, R101, R10 ;  /* 0x00000065510a7223 */ /* 0x040fe2000000000a */
[----:B------:R-:W-:Y:S01]  /*7f30*/  FFMA R11, R81, R100, R11 ;  /* 0x00000064510b7223 */ /* 0x000fe2000000000b */
[C---:B------:R-:W-:Y:S01]  /*7f40*/  FMUL R26, R79.reuse, R33 ;  /* 0x000000214f1a7220 */ /* 0x040fe20000400000 */
[----:B------:R-:W-:Y:S01]  /*7f50*/  F2FP.SATFINITE.E4M3.F32.PACK_AB_MERGE_C R3, R6, R3, RZ ;  /* 0x000000030603723e */ /* 0x000fe200048070ff */
[C---:B------:R-:W-:Y:S01]  /*7f60*/  FMUL R33, R79.reuse, R40 ;  /* 0x000000284f217220 */ /* 0x040fe20000400000 */
        /* <DEDUP_REMOVED lines=9> */
[C---:B------:R-:W-:Y:S01]  /*8000*/  FMUL R37, R79.reuse, R44 ;  /* 0x0000002c4f257220 */ /* 0x040fe20000400000 */
[C---:B------:R-:W-:Y:S01]  /*8010*/  FMUL R24, R79.reuse, R31 ;  /* 0x0000001f4f187220 */ /* 0x040fe20000400000 */
[----:B------:R-:W-:Y:S01]  /*8020*/  F2FP.F16.E4M3.UNPACK_B R158, R158.H1 ;  /* 0x0000009eff9e723e */ /* 0x000fe200030006ff */
[--C-:B------:R-:W-:Y:S02]  /*8030*/  HADD2.F32 R108, -RZ, R155.reuse.H0_H0 ;  /* 0x2000009bff6c7230 */ /* 0x100fe40000004100 */
[----:B------:R-:W-:Y:S01]  /*8040*/  FMUL R27, R79, R34 ;  /* 0x000000224f1b7220 */ /* 0x000fe20000400000 */
[----:B------:R-:W-:Y:S02]  /*8050*/  HADD2.F32 R111, -RZ, R155.H1_H1 ;  /* 0x3000009bff6f7230 */ /* 0x000fe40000004100 */
[C---:B------:R-:W-:Y:S01]  /*8060*/  FFMA R24, R81.reuse, R107, R24 ;  /* 0x0000006b51187223 */ /* 0x040fe20000000018 */
[----:B------:R-:W-:Y:S01]  /*8070*/  F2FP.F16.E4M3.UNPACK_B R159, R159.H1 ;  /* 0x0000009fff9f723e */ /* 0x000fe200030006ff */
[C---:B------:R-:W-:Y:S01]  /*8080*/  FFMA R25, R81.reuse, R106, R25 ;  /* 0x0000006a51197223 */ /* 0x040fe20000000019 */
[C---:B------:R-:W-:Y:S01]  /*8090*/  FFMA R26, R81.reuse, R109, R26 ;  /* 0x0000006d511a7223 */ /* 0x040fe2000000001a */
[----:B------:R-:W-:Y:S01]  /*80a0*/  F2FP.F16.E4M3.UNPACK_B R160, R160.H1 ;  /* 0x000000a0ffa0723e */ /* 0x000fe200030006ff */
[----:B------:R-:W-:Y:S01]  /*80b0*/  FFMA R27, R81, R108, R27 ;  /* 0x0000006c511b7223 */ /* 0x000fe2000000001b */
[----:B------:R-:W-:Y:S01]  /*80c0*/  F2FP.SATFINITE.E4M3.F32.PACK_AB_MERGE_C R6, R24, R23, RZ ;  /* 0x000000171806723e */ /* 0x000fe200048070ff */
[C---:B------:R-:W-:Y:S01]  /*80d0*/  FMUL R34, R79.reuse, R41 ;  /* 0x000000294f227220 */ /* 0x040fe20000400000 */
[C---:B------:R-:W-:Y:S01]  /*80e0*/  FMUL R41, R79.reuse, R48 ;  /* 0x000000304f297220 */ /* 0x040fe20000400000 */
[----:B------:R-:W-:Y:S01]  /*80f0*/  FMUL R28, R79, R35 ;  /* 0x000000234f1c7220 */ /* 0x000fe20000400000 */
[----:B------:R-:W-:Y:S01]  /*8100*/  F2FP.F16.E4M3.UNPACK_B R161, R161.H1 ;  /* 0x000000a1ffa1723e */ /* 0x000fe200030006ff */
[--C-:B------:R-:W-:Y:S01]  /*8110*/  HADD2.F32 R112, -RZ, R156.reuse.H0_H0 ;  /* 0x2000009cff707230 */ /* 0x100fe20000004100 */
[----:B------:R-:W-:Y:S01]  /*8120*/  F2FP.SATFINITE.E4M3.F32.PACK_AB_MERGE_C R6, R22, R21, R6 ;  /* 0x000000151606723e */ /* 0x000fe20004807006 */
[C---:B------:R-:W-:Y:S01]  /*8130*/  FFMA R28, R81.reuse, R111, R28 ;  /* 0x0000006f511c7223 */ /* 0x040fe2000000001c */
[C---:B------:R-:W-:Y:S01]  /*8140*/  FFMA R29, R81.reuse, R110, R29 ;  /* 0x0000006e511d7223 */ /* 0x040fe2000000001d */
[----:B------:R-:W-:Y:S01]  /*8150*/  FFMA R30, R81, R113, R30 ;  /* 0x00000071511e7223 */ /* 0x000fe2000000001e */
[----:B------:R-:W-:Y:S02]  /*8160*/  HADD2.F32 R115, -RZ, R156.H1_H1 ;  /* 0x3000009cff737230 */ /* 0x000fe40000004100 */
[C---:B------:R-:W-:Y:S01]  /*8170*/  FMUL R31, R79.reuse, R38 ;  /* 0x000000264f1f7220 */ /* 0x040fe20000400000 */
[----:B------:R-:W-:Y:S01]  /*8180*/  F2FP.F16.E4M3.UNPACK_B R162, R162.H1 ;  /* 0x000000a2ffa2723e */ /* 0x000fe200030006ff */
[C---:B------:R-:W-:Y:S01]  /*8190*/  FMUL R38, R79.reuse, R45 ;  /* 0x0000002d4f267220 */ /* 0x040fe20000400000 */
[----:B------:R-:W-:Y:S01]  /*81a0*/  FMUL R45, R79, R52 ;  /* 0x000000344f2d7220 */ /* 0x000fe20000400000 */
[----:B------:R-:W-:Y:S01]  /*81b0*/  F2FP.F16.E4M3.UNPACK_B R163, R163.H1 ;  /* 0x000000a3ffa3723e */ /* 0x000fe200030006ff */
[----:B------:R-:W-:Y:S01]  /*81c0*/  FFMA R31, R81, R112, R31 ;  /* 0x00000070511f7223 */ /* 0x000fe2000000001f */
[C---:B------:R-:W-:Y:S01]  /*81d0*/  FMUL R52, R79.reuse, R59 ;  /* 0x0000003b4f347220 */ /* 0x040fe20000400000 */
[----:B------:R-:W-:Y:S01]  /*81e0*/  IADD3 R76, PT, PT, R76, 0x1, RZ ;  /* 0x000000014c4c7810 */ /* 0x000fe20007ffe0ff */
[----:B------:R-:W-:Y:S01]  /*81f0*/  FMUL R59, R79, R66 ;  /* 0x000000424f3b7220 */ /* 0x000fe20000400000 */
[----:B------:R-:W-:Y:S01]  /*8200*/  F2FP.SATFINITE.E4M3.F32.PACK_AB_MERGE_C R66, R13, R12, R14 ;  /* 0x0000000c0d42723e */ /* 0x000fe2000480700e */
[C---:B------:R-:W-:Y:S01]  /*8210*/  FMUL R32, R79.reuse, R39 ;  /* 0x000000274f207220 */ /* 0x040fe20000400000 */
[--C-:B------:R-:W-:Y:S02]  /*8220*/  HADD2.F32 R116, -RZ, R157.reuse.H0_H0 ;  /* 0x2000009dff747230 */ /* 0x100fe40000004100 */
[----:B------:R-:W-:Y:S01]  /*8230*/  FMUL R35, R79, R42 ;  /* 0x0000002a4f237220 */ /* 0x000fe20000400000 */
[----:B------:R-:W-:Y:S02]  /*8240*/  HADD2.F32 R119, -RZ, R157.H1_H1 ;  /* 0x3000009dff777230 */ /* 0x000fe40000004100 */
[----:B------:R-:W-:Y:S01]  /*8250*/  FFMA R32, R81, R115, R32 ;  /* 0x0000007351207223 */ /* 0x000fe20000000020 */
[----:B------:R-:W-:Y:S01]  /*8260*/  FMUL R36, R79, R43 ;  /* 0x0000002b4f247220 */ /* 0x000fe20000400000 */
[C---:B------:R-:W-:Y:S01]  /*8270*/  FFMA R33, R81.reuse, R114, R33 ;  /* 0x0000007251217223 */ /* 0x040fe20000000021 */
[C---:B------:R-:W-:Y:S01]  /*8280*/  FFMA R34, R81.reuse, R117, R34 ;  /* 0x0000007551227223 */ /* 0x040fe20000000022 */
[--C-:B------:R-:W-:Y:S01]  /*8290*/  HADD2.F32 R120, -RZ, R158.reuse.H0_H0 ;  /* 0x2000009eff787230 */ /* 0x100fe20000004100 */
[----:B------:R-:W-:Y:S01]  /*82a0*/  F2FP.SATFINITE.E4M3.F32.PACK_AB_MERGE_C R32, R32, R31, RZ ;  /* 0x0000001f2020723e */ /* 0x000fe200048070ff */
[----:B------:R-:W-:Y:S01]  /*82b0*/  FFMA R35, R81, R116, R35 ;  /* 0x0000007451237223 */ /* 0x000fe20000000023 */
[----:B------:R-:W-:Y:S02]  /*82c0*/  HADD2.F32 R123, -RZ, R158.H1_H1 ;  /* 0x3000009eff7b7230 */ /* 0x000fe40000004100 */
[----:B------:R-:W-:Y:S01]  /*82d0*/  FMUL R39, R79, R46 ;  /* 0x0000002e4f277220 */ /* 0x000fe20000400000 */
[----:B------:R-:W-:Y:S01]  /*82e0*/  F2FP.SATFINITE.E4M3.F32.PACK_AB_MERGE_C R32, R30, R29, R32 ;  /* 0x0000001d1e20723e */ /* 0x000fe20004807020 */
[----:B------:R-:W-:Y:S01]  /*82f0*/  FFMA R36, R81, R119, R36 ;  /* 0x0000007751247223 */ /* 0x000fe20000000024 */
[----:B------:R-:W-:Y:S01]  /*8300*/  FMUL R40, R79, R47 ;  /* 0x0000002f4f287220 */ /* 0x000fe20000400000 */
[C---:B------:R-:W-:Y:S01]  /*8310*/  FFMA R37, R81.reuse, R118, R37 ;  /* 0x0000007651257223 */ /* 0x040fe20000000025 */
[----:B------:R-:W-:Y:S01]  /*8320*/  FFMA R38, R81, R121, R38 ;  /* 0x0000007951267223 */ /* 0x000fe20000000026 */
[----:B------:R-:W-:Y:S01]  /*8330*/  FMUL R42, R79, R49 ;  /* 0x000000314f2a7220 */ /* 0x000fe20000400000 */
[--C-:B------:R-:W-:Y:S02]  /*8340*/  HADD2.F32 R124, -RZ, R159.reuse.H0_H0 ;  /* 0x2000009fff7c7230 */ /* 0x100fe40000004100 */
[----:B------:R-:W-:Y:S01]  /*8350*/  FFMA R39, R81, R120, R39 ;  /* 0x0000007851277223 */ /* 0x000fe20000000027 */
[----:B------:R-:W-:Y:S02]  /*8360*/  HADD2.F32 R127, -RZ, R159.H1_H1 ;  /* 0x3000009fff7f7230 */ /* 0x000fe40000004100 */
[----:B------:R-:W-:Y:S01]  /*8370*/  FMUL R43, R79, R50 ;  /* 0x000000324f2b7220 */ /* 0x000fe20000400000 */
[----:B------:R-:W-:Y:S01]  /*8380*/  FFMA R40, R81, R123, R40 ;  /* 0x0000007b51287223 */ /* 0x000fe20000000028 */
[----:B------:R-:W-:Y:S01]  /*8390*/  FMUL R44, R79, R51 ;  /* 0x000000334f2c7220 */ /* 0x000fe20000400000 */
[----:B------:R-:W-:Y:S01]  /*83a0*/  FFMA R41, R81, R122, R41 ;  /* 0x0000007a51297223 */ /* 0x000fe20000000029 */
[C---:B------:R-:W-:Y:S01]  /*83b0*/  FMUL R50, R79.reuse, R57 ;  /* 0x000000394f327220 */ /* 0x040fe20000400000 */
[----:B------:R-:W-:Y:S01]  /*83c0*/  FMUL R57, R79, R64 ;  /* 0x000000404f397220 */ /* 0x000fe20000400000 */
[----:B------:R-:W-:Y:S01]  /*83d0*/  FFMA R42, R81, R125, R42 ;  /* 0x0000007d512a7223 */ /* 0x000fe2000000002a */
[----:B------:R-:W-:Y:S01]  /*83e0*/  FMUL R46, R79, R53 ;  /* 0x000000354f2e7220 */ /* 0x000fe20000400000 */
[--C-:B------:R-:W-:Y:S01]  /*83f0*/  HADD2.F32 R128, -RZ, R160.reuse.H0_H0 ;  /* 0x200000a0ff807230 */ /* 0x100fe20000004100 */
[----:B------:R-:W-:Y:S01]  /*8400*/  F2FP.SATFINITE.E4M3.F32.PACK_AB_MERGE_C R64, R5, R4, R86 ;  /* 0x000000040540723e */ /* 0x000fe20004807056 */
[C---:B------:R-:W-:Y:S01]  /*8410*/  FMUL R51, R79.reuse, R58 ;  /* 0x0000003a4f337220 */ /* 0x040fe20000400000 */
[----:B------:R-:W-:Y:S01]  /*8420*/  FMUL R53, R79, R60 ;  /* 0x0000003c4f357220 */ /* 0x000fe20000400000 */
[----:B------:R-:W-:Y:S01]  /*8430*/  FFMA R43, R81, R124, R43 ;  /* 0x0000007c512b7223 */ /* 0x000fe2000000002b */
[----:B------:R-:W-:Y:S02]  /*8440*/  HADD2.F32 R131, -RZ, R160.H1_H1 ;  /* 0x300000a0ff837230 */ /* 0x000fe40000004100 */
[C---:B------:R-:W-:Y:S01]  /*8450*/  FMUL R47, R79.reuse, R54 ;  /* 0x000000364f2f7220 */ /* 0x040fe20000400000 */
[C---:B------:R-:W-:Y:S01]  /*8460*/  FMUL R58, R79.reuse, R65 ;  /* 0x000000414f3a7220 */ /* 0x040fe20000400000 */
[----:B------:R-:W-:Y:S01]  /*8470*/  FMUL R60, R79, R67 ;  /* 0x000000434f3c7220 */ /* 0x000fe20000400000 */
[----:B------:R-:W-:Y:S01]  /*8480*/  F2FP.SATFINITE.E4M3.F32.PACK_AB_MERGE_C R5, R20, R11, RZ ;  /* 0x0000000b1405723e */ /* 0x000fe200048070ff */
[----:B------:R-:W-:Y:S01]  /*8490*/  FFMA R44, R81, R127, R44 ;  /* 0x0000007f512c7223 */ /* 0x000fe2000000002c */
[----:B------:R-:W-:Y:S01]  /*84a0*/  FMUL R48, R79, R55 ;  /* 0x000000374f307220 */ /* 0x000fe20000400000 */
[----:B------:R-:W-:Y:S01]  /*84b0*/  F2FP.SATFINITE.E4M3.F32.PACK_AB_MERGE_C R65, R9, R8, R138 ;  /* 0x000000080941723e */ /* 0x000fe2000480708a */
[----:B------:R-:W-:Y:S01]  /*84c0*/  FFMA R45, R81, R126, R45 ;  /* 0x0000007e512d7223 */ /* 0x000fe2000000002d */
[----:B------:R-:W-:Y:S01]  /*84d0*/  F2FP.SATFINITE.E4M3.F32.PACK_AB_MERGE_C R67, R17, R16, R18 ;  /* 0x000000101143723e */ /* 0x000fe20004807012 */
[----:B------:R-:W-:Y:S01]  /*84e0*/  FMUL R49, R79, R56 ;  /* 0x000000384f317220 */ /* 0x000fe20000400000 */
[C---:B------:R-:W-:Y:S01]  /*84f0*/  FFMA R46, R81.reuse, R129, R46 ;  /* 0x00000081512e7223 */ /* 0x040fe2000000002e */
[--C-:B------:R-:W-:Y:S02]  /*8500*/  HADD2.F32 R132, -RZ, R161.reuse.H0_H0 ;  /* 0x200000a1ff847230 */ /* 0x100fe40000004100 */
[C---:B------:R-:W-:Y:S01]  /*8510*/  FFMA R47, R81.reuse, R128, R47 ;  /* 0x00000080512f7223 */ /* 0x040fe2000000002f */
[----:B------:R1:W-:Y:S01]  /*8520*/  STS.128 [R185+UR51+0x6200], R64 ;  /* 0x00620040b9007988 */ /* 0x0003e20008000c33 */
[----:B------:R-:W-:Y:S01]  /*8530*/  HADD2.F32 R135, -RZ, R161.H1_H1 ;  /* 0x300000a1ff877230 */ /* 0x000fe20000004100 */
[----:B------:R-:W-:Y:S01]  /*8540*/  F2FP.SATFINITE.E4M3.F32.PACK_AB_MERGE_C R5, R10, R7, R5 ;  /* 0x000000070a05723e */ /* 0x000fe20004807005 */
[C---:B------:R-:W-:Y:S01]  /*8550*/  FFMA R48, R81.reuse, R131, R48 ;  /* 0x0000008351307223 */ /* 0x040fe20000000030 */
[----:B------:R-:W-:Y:S01]  /*8560*/  F2FP.SATFINITE.E4M3.F32.PACK_AB_MERGE_C R7, R28, R27, RZ ;  /* 0x0000001b1c07723e */ /* 0x000fe200048070ff */
        /* <DEDUP_REMOVED lines=9> */
[----:B------:R-:W-:Y:S01]  /*8600*/  F2FP.SATFINITE.E4M3.F32.PACK_AB_MERGE_C R4, R2, R0, R3 ;  /* 0x000000000204723e */ /* 0x000fe20004807003 */
[C---:B------:R-:W-:Y:S01]  /*8610*/  FFMA R53, R81.reuse, R134, R53 ;  /* 0x0000008651357223 */ /* 0x040fe20000000035 */
[----:B------:R-:W-:Y:S01]  /*8620*/  F2FP.SATFINITE.E4M3.F32.PACK_AB_MERGE_C R7, R26, R25, R7 ;  /* 0x000000191a07723e */ /* 0x000fe20004807007 */
[C---:B------:R-:W-:Y:S01]  /*8630*/  FFMA R54, R81.reuse, R137, R54 ;  /* 0x0000008951367223 */ /* 0x040fe20000000036 */
[--C-:B------:R-:W-:Y:S02]  /*8640*/  HADD2.F32 R84, -RZ, R163.reuse.H0_H0 ;  /* 0x200000a3ff547230 */ /* 0x100fe40000004100 */
[C---:B------:R-:W-:Y:S01]  /*8650*/  FFMA R55, R81.reuse, R136, R55 ;  /* 0x0000008851377223 */ /* 0x040fe20000000037 */
[----:B------:R-:W-:Y:S01]  /*8660*/  HADD2.F32 R85, -RZ, R163.H1_H1 ;  /* 0x300000a3ff557230 */ /* 0x000fe20000004100 */
[----:B------:R1:W-:Y:S01]  /*8670*/  STS.128 [R199+0x6010], R4 ;  /* 0x00601004c7007388 */ /* 0x0003e20000000c00 */
[----:B------:R-:W-:Y:S01]  /*8680*/  F2FP.SATFINITE.E4M3.F32.PACK_AB_MERGE_C R35, R36, R35, RZ ;  /* 0x000000232423723e */ /* 0x000fe200048070ff */
[C---:B------:R-:W-:Y:S01]  /*8690*/  FFMA R56, R81.reuse, R139, R56 ;  /* 0x0000008b51387223 */ /* 0x040fe20000000038 */
[----:B------:R-:W-:Y:S01]  /*86a0*/  F2FP.SATFINITE.E4M3.F32.PACK_AB_MERGE_C R39, R40, R39, RZ ;  /* 0x000000272827723e */ /* 0x000fe200048070ff */
[C---:B------:R-:W-:Y:S01]  /*86b0*/  FFMA R57, R81.reuse, R82, R57 ;  /* 0x0000005251397223 */ /* 0x040fe20000000039 */
[----:B------:R-:W-:Y:S01]  /*86c0*/  F2FP.SATFINITE.E4M3.F32.PACK_AB_MERGE_C R43, R44, R43, RZ ;  /* 0x0000002b2c2b723e */ /* 0x000fe200048070ff */
[C---:B------:R-:W-:Y:S01]  /*86d0*/  FFMA R58, R81.reuse, R83, R58 ;  /* 0x00000053513a7223 */ /* 0x040fe2000000003a */
[C---:B------:R-:W-:Y:S01]  /*86e0*/  FFMA R59, R81.reuse, R84, R59 ;  /* 0x00000054513b7223 */ /* 0x040fe2000000003b */
[----:B------:R-:W-:Y:S01]  /*86f0*/  F2FP.SATFINITE.E4M3.F32.PACK_AB_MERGE_C R33, R34, R33, R35 ;  /* 0x000000212221723e */ /* 0x000fe20004807023 */
        /* <DEDUP_REMOVED lines=11> */
[----:B------:R-:W-:Y:S05]  /*87b0*/  F2FP.SATFINITE.E4M3.F32.PACK_AB_MERGE_C R51, R58, R57, R59 ;  /* 0x000000393a33723e */ /* 0x000fea000480703b */
        /* <DEDUP_REMOVED lines=9> */
[----:B------:R-:W-:Y:S01]  /*8850*/  R2UR UR10, R198 ;  /* 0x00000000c60a72ca */ /* 0x000fe200000e0000 */
[----:B------:R-:W-:Y:S01]  /*8860*/  UIADD3 UR4, UP0, UPT, UR54, 0x680, URZ ;  /* 0x0000068036047890 */ /* 0x000fe2000ff1e0ff */
[----:B------:R-:W-:Y:S01]  /*8870*/  R2UR UR11, R196 ;  /* 0x00000000c40b72ca */ /* 0x000fe200000e0000 */
[----:B------:R-:W-:Y:S01]  /*8880*/  UIADD3 UR9, UPT, UPT, UR41, 0x40, URZ ;  /* 0x0000004029097890 */ /* 0x000fe2000fffe0ff */
[----:B------:R-:W-:Y:S01]  /*8890*/  R2UR UR12, R197 ;  /* 0x00000000c50c72ca */ /* 0x000fe200000e0000 */
[----:B------:R-:W-:Y:S02]  /*88a0*/  UIADD3 UR8, UPT, UPT, UR51, 0x6200, URZ ;  /* 0x0000620033087890 */ /* 0x000fe4000fffe0ff */
[----:B------:R-:W-:Y:S10]  /*88b0*/  UIADD3.X UR5, UPT, UPT, URZ, UR55, URZ, UP0, !UPT ;  /* 0x00000037ff057290 */ /* 0x000ff400087fe4ff */
[----:B------:R2:W-:Y:S01]  /*88c0*/  UTMASTG.4D.IM2COL [UR8], [UR4] ;  /* 0x00000008040073b5 */ /* 0x0005e20008058000 */
[----:B------:R0:W-:Y:S01]  /*88d0*/  UTMACMDFLUSH ;  /* 0x00000000000079b7 */ /* 0x0001e20000000000 */
[----:B--2---:R-:W-:Y:S04]  /*88e0*/  DEPBAR.LE SB0, 0x1 ;  /* 0x000080400000791a */ /* 0x004fe80000000000 */
.L_x_105:
[----:B------:R-:W-:Y:S05]  /*88f0*/  BSYNC.RECONVERGENT B0 ;  /* 0x0000000000007941 */ /* 0x000fea0003800200 */
.L_x_104:
[----:B------:R-:W-:Y:S01]  /*8900*/  BAR.SYNC.DEFER_BLOCKING 0x1, 0x80 ;  /* 0x0042000000007b1d */ /* 0x000fe20000010000 */
[----:B------:R-:W-:Y:S01]  /*8910*/  ISETP.NE.AND P1, PT, R195, RZ, PT ;  /* 0x000000ffc300720c */ /* 0x000fe20003f25270 */
[----:B------:R-:W-:Y:S01]  /*8920*/  IMAD.IADD R16, R75, 0x1, R145 ;  /* 0x000000014b107824 */ /* 0x000fe200078e0291 */
[C---:B------:R-:W-:Y:S01]  /*8930*/  ISETP.NE.AND P0, PT, R76.reuse, 0x2, PT ;  /* 0x000000024c00780c */ /* 0x040fe20003f05270 */
[----:B------:R-:W-:Y:S01]  /*8940*/  IMAD.IADD R19, R77, 0x1, R176 ;  /* 0x000000014d137824 */ /* 0x000fe200078e02b0 */
[----:B------:R-:W-:Y:S02]  /*8950*/  LOP3.LUT R183, R183, 0x1, RZ, 0x3c, !PT ;  /* 0x00000001b7b77812 */ /* 0x000fe400078e3cff */
[----:B------:R-:W-:Y:S02]  /*8960*/  SEL R3, RZ, 0x1, P0 ;  /* 0x00000001ff037807 */ /* 0x000fe40000000000 */
[----:B------:R-:W-:Y:S02]  /*8970*/  SEL R76, R76, RZ, P0 ;  /* 0x000000ff4c4c7207 */ /* 0x000fe40000000000 */
[----:B------:R-:W-:Y:S01]  /*8980*/  LOP3.LUT R184, R184, R3, RZ, 0x3c, !PT ;  /* 0x00000003b8b87212 */ /* 0x000fe200078e3cff */
[----:B------:R-:W-:Y:S02]  /*8990*/  UMOV UR56, UR52 ;  /* 0x0000003400387c82 */ /* 0x000fe40008000000 */
[----:B------:R-:W-:Y:S05]  /*89a0*/  @P1 BRA `(.L_x_106) ;  /* 0xffffffc400901947 */ /* 0x000fea000383ffff */
[----:B------:R-:W-:Y:S05]  /*89b0*/  EXIT ;  /* 0x000000000000794d */ /* 0x000fea0003800000 */
.L_x_20:
[----:B------:R-:W-:Y:S07]  /*89c0*/  MOV R2, UR9 ;  /* 0x0000000900027c02 */ /* 0x000fee0008000f00 */
.L_x_107:
[----:B-1----:R1:W2:Y:S02]  /*89d0*/  SYNCS.PHASECHK.TRANS64.TRYWAIT P1, [R2+URZ+0x60], R5 ;  /* 0x00006005020075a7 */ /* 0x0022a400080211ff */
[----:B--2---:R-:W-:Y:S05]  /*89e0*/  @!P1 NANOSLEEP.SYNCS 0x989680 ;  /* 0x009896800000995d */ /* 0x004fea0003900000 */
[----:B------:R-:W2:Y:S02]  /*89f0*/  @!P1 SYNCS.PHASECHK.TRANS64 P1, [R2+URZ+0x60], R5 ;  /* 0x00006005020095a7 */ /* 0x000ea400080210ff */
[----:B--2---:R-:W-:Y:S05]  /*8a00*/  @!P1 BRA `(.L_x_107) ;  /* 0xfffffffc00f09947 */ /* 0x004fea000383ffff */
[----:B------:R-:W-:Y:S05]  /*8a10*/  BRA `(.L_x_19) ;  /* 0xffffff8c009c7947 */ /* 0x000fea000383ffff */
.L_x_26:
[----:B------:R-:W-:Y:S07]  /*8a20*/  MOV R2, UR9 ;  /* 0x0000000900027c02 */ /* 0x000fee0008000f00 */
.L_x_108:
[----:B-1----:R1:W2:Y:S02]  /*8a30*/  SYNCS.PHASECHK.TRANS64.TRYWAIT P0, [R2+URZ+0x60], R5 ;  /* 0x00006005020075a7 */ /* 0x0022a400080011ff */
[----:B--2---:R-:W-:Y:S05]  /*8a40*/  @!P0 NANOSLEEP.SYNCS 0x989680 ;  /* 0x009896800000895d */ /* 0x004fea0003900000 */
[----:B------:R-:W2:Y:S02]  /*8a50*/  @!P0 SYNCS.PHASECHK.TRANS64 P0, [R2+URZ+0x60], R5 ;  /* 0x00006005020085a7 */ /* 0x000ea400080010ff */
[----:B--2---:R-:W-:Y:S05]  /*8a60*/  @!P0 BRA `(.L_x_108) ;  /* 0xfffffffc00f08947 */ /* 0x004fea000383ffff */
[----:B------:R-:W-:Y:S05]  /*8a70*/  BRA `(.L_x_25) ;  /* 0xffffff9400007947 */ /* 0x000fea000383ffff */
.L_x_30:
[----:B-1----:R-:W-:-:S07]  /*8a80*/  MOV R2, UR22 ;  /* 0x0000001600027c02 */ /* 0x002fce0008000f00 */
.L_x_109:
[----:B-1----:R1:W4:Y:S02]  /*8a90*/  SYNCS.PHASECHK.TRANS64.TRYWAIT P0, [R2+URZ+0xf0], R3 ;  /* 0x0000f003020075a7 */ /* 0x00232400080011ff */
[----:B----4-:R-:W-:Y:S05]  /*8aa0*/  @!P0 NANOSLEEP.SYNCS 0x989680 ;  /* 0x009896800000895d */ /* 0x010fea0003900000 */
[----:B------:R-:W4:Y:S02]  /*8ab0*/  @!P0 SYNCS.PHASECHK.TRANS64 P0, [R2+URZ+0xf0], R3 ;  /* 0x0000f003020085a7 */ /* 0x000f2400080010ff */
[----:B----4-:R-:W-:Y:S05]  /*8ac0*/  @!P0 BRA `(.L_x_109) ;  /* 0xfffffffc00f08947 */ /* 0x010fea000383ffff */
[----:B------:R-:W-:Y:S05]  /*8ad0*/  BRA `(.L_x_110) ;  /* 0xffffff9400c07947 */ /* 0x000fea000383ffff */
.L_x_34:
[----:B------:R-:W-:-:S07]  /*8ae0*/  MOV R0, UR4 ;  /* 0x0000000400007c02 */ /* 0x000fce0008000f00 */
.L_x_111:
[----:B-1----:R1:W4:Y:S02]  /*8af0*/  SYNCS.PHASECHK.TRANS64.TRYWAIT P0, [R0+URZ], R3 ;  /* 0x00000003000075a7 */ /* 0x00232400080011ff */
[----:B----4-:R-:W-:Y:S05]  /*8b00*/  @!P0 NANOSLEEP.SYNCS 0x989680 ;  /* 0x009896800000895d */ /* 0x010fea0003900000 */
[----:B------:R-:W4:Y:S02]  /*8b10*/  @!P0 SYNCS.PHASECHK.TRANS64 P0, [R0+URZ], R3 ;  /* 0x00000003000085a7 */ /* 0x000f2400080010ff */
[----:B----4-:R-:W-:Y:S05]  /*8b20*/  @!P0 BRA `(.L_x_111) ;  /* 0xfffffffc00f08947 */ /* 0x010fea000383ffff */
[----:B------:R-:W-:Y:S05]  /*8b30*/  BRA `(.L_x_112) ;  /* 0xffffff9c00187947 */ /* 0x000fea000383ffff */
.L_x_35:
[----:B------:R-:W-:-:S07]  /*8b40*/  MOV R0, UR4 ;  /* 0x0000000400007c02 */ /* 0x000fce0008000f00 */
.L_x_113:
[----:B-1----:R1:W4:Y:S02]  /*8b50*/  SYNCS.PHASECHK.TRANS64.TRYWAIT P0, [R0+URZ], R3 ;  /* 0x00000003000075a7 */ /* 0x00232400080011ff */
[----:B----4-:R-:W-:Y:S05]  /*8b60*/  @!P0 NANOSLEEP.SYNCS 0x989680 ;  /* 0x009896800000895d */ /* 0x010fea0003900000 */
[----:B------:R-:W4:Y:S02]  /*8b70*/  @!P0 SYNCS.PHASECHK.TRANS64 P0, [R0+URZ], R3 ;  /* 0x00000003000085a7 */ /* 0x000f2400080010ff */
[----:B----4-:R-:W-:Y:S05]  /*8b80*/  @!P0 BRA `(.L_x_113) ;  /* 0xfffffffc00f08947 */ /* 0x010fea000383ffff */
[----:B------:R-:W-:Y:S05]  /*8b90*/  BRA `(.L_x_114) ;  /* 0xffffff9c00287947 */ /* 0x000fea000383ffff */
.L_x_36:
[----:B------:R-:W-:-:S07]  /*8ba0*/  MOV R0, UR4 ;  /* 0x0000000400007c02 */ /* 0x000fce0008000f00 */
.L_x_115:
[----:B-1----:R1:W4:Y:S02]  /*8bb0*/  SYNCS.PHASECHK.TRANS64.TRYWAIT P0, [R0+URZ], R3 ;  /* 0x00000003000075a7 */ /* 0x00232400080011ff */
[----:B----4-:R-:W-:Y:S05]  /*8bc0*/  @!P0 NANOSLEEP.SYNCS 0x989680 ;  /* 0x009896800000895d */ /* 0x010fea0003900000 */
[----:B------:R-:W4:Y:S02]  /*8bd0*/  @!P0 SYNCS.PHASECHK.TRANS64 P0, [R0+URZ], R3 ;  /* 0x00000003000085a7 */ /* 0x000f2400080010ff */
[----:B----4-:R-:W-:Y:S05]  /*8be0*/  @!P0 BRA `(.L_x_115) ;  /* 0xfffffffc00f08947 */ /* 0x010fea000383ffff */
[----:B------:R-:W-:Y:S05]  /*8bf0*/  BRA `(.L_x_116) ;  /* 0xffffff9c00387947 */ /* 0x000fea000383ffff */
.L_x_37:
[----:B------:R-:W-:-:S07]  /*8c00*/  MOV R0, UR4 ;  /* 0x0000000400007c02 */ /* 0x000fce0008000f00 */
.L_x_117:
[----:B-1----:R1:W4:Y:S02]  /*8c10*/  SYNCS.PHASECHK.TRANS64.TRYWAIT P0, [R0+URZ], R3 ;  /* 0x00000003000075a7 */ /* 0x00232400080011ff */
[----:B----4-:R-:W-:Y:S05]  /*8c20*/  @!P0 NANOSLEEP.SYNCS 0x989680 ;  /* 0x009896800000895d */ /* 0x010fea0003900000 */
[----:B------:R-:W4:Y:S02]  /*8c30*/  @!P0 SYNCS.PHASECHK.TRANS64 P0, [R0+URZ], R3 ;  /* 0x00000003000085a7 */ /* 0x000f2400080010ff */
[----:B----4-:R-:W-:Y:S05]  /*8c40*/  @!P0 BRA `(.L_x_117) ;  /* 0xfffffffc00f08947 */ /* 0x010fea000383ffff */
[----:B------:R-:W-:Y:S05]  /*8c50*/  BRA `(.L_x_118) ;  /* 0xffffff9c00487947 */ /* 0x000fea000383ffff */
.L_x_38:
[----:B------:R-:W-:-:S07]  /*8c60*/  MOV R0, UR4 ;  /* 0x0000000400007c02 */ /* 0x000fce0008000f00 */
.L_x_119:
[----:B-1----:R1:W4:Y:S02]  /*8c70*/  SYNCS.PHASECHK.TRANS64.TRYWAIT P0, [R0+URZ], R3 ;  /* 0x00000003000075a7 */ /* 0x00232400080011ff */
[----:B----4-:R-:W-:Y:S05]  /*8c80*/  @!P0 NANOSLEEP.SYNCS 0x989680 ;  /* 0x009896800000895d */ /* 0x010fea0003900000 */
[----:B------:R-:W4:Y:S02]  /*8c90*/  @!P0 SYNCS.PHASECHK.TRANS64 P0, [R0+URZ], R3 ;  /* 0x00000003000085a7 */ /* 0x000f2400080010ff */
[----:B----4-:R-:W-:Y:S05]  /*8ca0*/  @!P0 BRA `(.L_x_119) ;  /* 0xfffffffc00f08947 */ /* 0x010fea000383ffff */
[----:B------:R-:W-:Y:S05]  /*8cb0*/  BRA `(.L_x_120) ;  /* 0xffffff9c00587947 */ /* 0x000fea000383ffff */
.L_x_39:
[----:B------:R-:W-:-:S07]  /*8cc0*/  MOV R0, UR4 ;  /* 0x0000000400007c02 */ /* 0x000fce0008000f00 */
.L_x_121:
[----:B-1----:R1:W4:Y:S02]  /*8cd0*/  SYNCS.PHASECHK.TRANS64.TRYWAIT P0, [R0+URZ], R3 ;  /* 0x00000003000075a7 */ /* 0x00232400080011ff */
[----:B----4-:R-:W-:Y:S05]  /*8ce0*/  @!P0 NANOSLEEP.SYNCS 0x989680 ;  /* 0x009896800000895d */ /* 0x010fea0003900000 */
[----:B------:R-:W4:Y:S02]  /*8cf0*/  @!P0 SYNCS.PHASECHK.TRANS64 P0, [R0+URZ], R3 ;  /* 0x00000003000085a7 */ /* 0x000f2400080010ff */
[----:B----4-:R-:W-:Y:S05]  /*8d00*/  @!P0 BRA `(.L_x_121) ;  /* 0xfffffffc00f08947 */ /* 0x010fea000383ffff */
[----:B------:R-:W-:Y:S05]  /*8d10*/  BRA `(.L_x_122) ;  /* 0xffffff9c00687947 */ /* 0x000fea000383ffff */
.L_x_40:
[----:B------:R-:W-:-:S07]  /*8d20*/  MOV R0, UR4 ;  /* 0x0000000400007c02 */ /* 0x000fce0008000f00 */
.L_x_123:
[----:B-1----:R1:W4:Y:S02]  /*8d30*/  SYNCS.PHASECHK.TRANS64.TRYWAIT P0, [R0+URZ], R3 ;  /* 0x00000003000075a7 */ /* 0x00232400080011ff */
[----:B----4-:R-:W-:Y:S05]  /*8d40*/  @!P0 NANOSLEEP.SYNCS 0x989680 ;  /* 0x009896800000895d */ /* 0x010fea0003900000 */
[----:B------:R-:W4:Y:S02]  /*8d50*/  @!P0 SYNCS.PHASECHK.TRANS64 P0, [R0+URZ], R3 ;  /* 0x00000003000085a7 */ /* 0x000f2400080010ff */
[----:B----4-:R-:W-:Y:S05]  /*8d60*/  @!P0 BRA `(.L_x_123) ;  /* 0xfffffffc00f08947 */ /* 0x010fea000383ffff */
[----:B------:R-:W-:Y:S05]  /*8d70*/  BRA `(.L_x_124) ;  /* 0xffffff9c00787947 */ /* 0x000fea000383ffff */
.L_x_41:
[----:B------:R-:W-:-:S07]  /*8d80*/  MOV R0, UR4 ;  /* 0x0000000400007c02 */ /* 0x000fce0008000f00 */
.L_x_125:
[----:B-1----:R1:W4:Y:S02]  /*8d90*/  SYNCS.PHASECHK.TRANS64.TRYWAIT P0, [R0+URZ], R3 ;  /* 0x00000003000075a7 */ /* 0x00232400080011ff */
[----:B----4-:R-:W-:Y:S05]  /*8da0*/  @!P0 NANOSLEEP.SYNCS 0x989680 ;  /* 0x009896800000895d */ /* 0x010fea0003900000 */
[----:B------:R-:W4:Y:S02]  /*8db0*/  @!P0 SYNCS.PHASECHK.TRANS64 P0, [R0+URZ], R3 ;  /* 0x00000003000085a7 */ /* 0x000f2400080010ff */
[----:B----4-:R-:W-:Y:S05]  /*8dc0*/  @!P0 BRA `(.L_x_125) ;  /* 0xfffffffc00f08947 */ /* 0x010fea000383ffff */
[----:B------:R-:W-:Y:S05]  /*8dd0*/  BRA `(.L_x_126) ;  /* 0xffffff9c00887947 */ /* 0x000fea000383ffff */
.L_x_42:
[----:B------:R-:W-:-:S07]  /*8de0*/  MOV R0, UR4 ;  /* 0x0000000400007c02 */ /* 0x000fce0008000f00 */
.L_x_127:
[----:B-1----:R1:W4:Y:S02]  /*8df0*/  SYNCS.PHASECHK.TRANS64.TRYWAIT P0, [R0+URZ], R3 ;  /* 0x00000003000075a7 */ /* 0x00232400080011ff */
[----:B----4-:R-:W-:Y:S05]  /*8e00*/  @!P0 NANOSLEEP.SYNCS 0x989680 ;  /* 0x009896800000895d */ /* 0x010fea0003900000 */
[----:B------:R-:W4:Y:S02]  /*8e10*/  @!P0 SYNCS.PHASECHK.TRANS64 P0, [R0+URZ], R3 ;  /* 0x00000003000085a7 */ /* 0x000f2400080010ff */
[----:B----4-:R-:W-:Y:S05]  /*8e20*/  @!P0 BRA `(.L_x_127) ;  /* 0xfffffffc00f08947 */ /* 0x010fea000383ffff */
[----:B------:R-:W-:Y:S05]  /*8e30*/  BRA `(.L_x_128) ;  /* 0xffffff9c00987947 */ /* 0x000fea000383ffff */
.L_x_43:
[----:B------:R-:W-:-:S07]  /*8e40*/  MOV R0, UR4 ;  /* 0x0000000400007c02 */ /* 0x000fce0008000f00 */
.L_x_129:
[----:B-1----:R1:W4:Y:S02]  /*8e50*/  SYNCS.PHASECHK.TRANS64.TRYWAIT P0, [R0+URZ], R3 ;  /* 0x00000003000075a7 */ /* 0x00232400080011ff */
[----:B----4-:R-:W-:Y:S05]  /*8e60*/  @!P0 NANOSLEEP.SYNCS 0x989680 ;  /* 0x009896800000895d */ /* 0x010fea0003900000 */
[----:B------:R-:W4:Y:S02]  /*8e70*/  @!P0 SYNCS.PHASECHK.TRANS64 P0, [R0+URZ], R3 ;  /* 0x00000003000085a7 */ /* 0x000f2400080010ff */
[----:B----4-:R-:W-:Y:S05]  /*8e80*/  @!P0 BRA `(.L_x_129) ;  /* 0xfffffffc00f08947 */ /* 0x010fea000383ffff */
[----:B------:R-:W-:Y:S05]  /*8e90*/  BRA `(.L_x_130) ;  /* 0xffffff9c00a87947 */ /* 0x000fea000383ffff */
.L_x_44:
[----:B------:R-:W-:-:S07]  /*8ea0*/  MOV R0, UR4 ;  /* 0x0000000400007c02 */ /* 0x000fce0008000f00 */
.L_x_131:
[----:B-1----:R1:W4:Y:S02]  /*8eb0*/  SYNCS.PHASECHK.TRANS64.TRYWAIT P0, [R0+URZ], R3 ;  /* 0x00000003000075a7 */ /* 0x00232400080011ff */
[----:B----4-:R-:W-:Y:S05]  /*8ec0*/  @!P0 NANOSLEEP.SYNCS 0x989680 ;  /* 0x009896800000895d */ /* 0x010fea0003900000 */
[----:B------:R-:W4:Y:S02]  /*8ed0*/  @!P0 SYNCS.PHASECHK.TRANS64 P0, [R0+URZ], R3 ;  /* 0x00000003000085a7 */ /* 0x000f2400080010ff */
[----:B----4-:R-:W-:Y:S05]  /*8ee0*/  @!P0 BRA `(.L_x_131) ;  /* 0xfffffffc00f08947 */ /* 0x010fea000383ffff */
[----:B------:R-:W-:Y:S05]  /*8ef0*/  BRA `(.L_x_132) ;  /* 0xffffff9c00b87947 */ /* 0x000fea000383ffff */
.L_x_47:
[----:B------:R-:W-:-:S07]  /*8f00*/  MOV R4, UR45 ;  /* 0x0000002d00047c02 */ /* 0x000fce0008000f00 */
.L_x_133:
[----:B-1----:R1:W2:Y:S02]  /*8f10*/  SYNCS.PHASECHK.TRANS64.TRYWAIT P1, [R4+URZ+0xf8], R7 ;  /* 0x0000f807040075a7 */ /* 0x0022a400080211ff */
[----:B--2---:R-:W-:Y:S05]  /*8f20*/  @!P1 NANOSLEEP.SYNCS 0x989680 ;  /* 0x009896800000995d */ /* 0x004fea0003900000 */
[----:B------:R-:W2:Y:S02]  /*8f30*/  @!P1 SYNCS.PHASECHK.TRANS64 P1, [R4+URZ+0xf8], R7 ;  /* 0x0000f807040095a7 */ /* 0x000ea400080210ff */
[----:B--2---:R-:W-:Y:S05]  /*8f40*/  @!P1 BRA `(.L_x_133) ;  /* 0xfffffffc00f09947 */ /* 0x004fea000383ffff */
[----:B------:R-:W-:Y:S05]  /*8f50*/  BRA `(.L_x_134) ;  /* 0xffffffa000207947 */ /* 0x000fea000383ffff */
.L_x_48:
[----:B-1----:R-:W-:-:S07]  /*8f60*/  MOV R4, UR45 ;  /* 0x0000002d00047c02 */ /* 0x002fce0008000f00 */
.L_x_135:
[----:B-1----:R1:W2:Y:S02]  /*8f70*/  SYNCS.PHASECHK.TRANS64.TRYWAIT P1, [R4+URZ+0xf0], R5 ;  /* 0x0000f005040075a7 */ /* 0x0022a400080211ff */
[----:B--2---:R-:W-:Y:S05]  /*8f80*/  @!P1 NANOSLEEP.SYNCS 0x989680 ;  /* 0x009896800000995d */ /* 0x004fea0003900000 */
[----:B------:R-:W2:Y:S02]  /*8f90*/  @!P1 SYNCS.PHASECHK.TRANS64 P1, [R4+URZ+0xf0], R5 ;  /* 0x0000f005040095a7 */ /* 0x000ea400080210ff */
[----:B--2---:R-:W-:Y:S05]  /*8fa0*/  @!P1 BRA `(.L_x_135) ;  /* 0xfffffffc00f09947 */ /* 0x004fea000383ffff */
[----:B------:R-:W-:Y:S05]  /*8fb0*/  BRA `(.L_x_136) ;  /* 0xffffffa000287947 */ /* 0x000fea000383ffff */
.L_x_56:
[----:B------:R-:W-:-:S07]  /*8fc0*/  MOV R0, UR6 ;  /* 0x0000000600007c02 */ /* 0x000fce0008000f00 */
.L_x_137:
[----:B-1----:R1:W2:Y:S02]  /*8fd0*/  SYNCS.PHASECHK.TRANS64.TRYWAIT P0, [R0+URZ+0xf0], R5 ;  /* 0x0000f005000075a7 */ /* 0x0022a400080011ff */
[----:B--2---:R-:W-:Y:S05]  /*8fe0*/  @!P0 NANOSLEEP.SYNCS 0x989680 ;  /* 0x009896800000895d */ /* 0x004fea0003900000 */
[----:B------:R-:W2:Y:S02]  /*8ff0*/  @!P0 SYNCS.PHASECHK.TRANS64 P0, [R0+URZ+0xf0], R5 ;  /* 0x0000f005000085a7 */ /* 0x000ea400080010ff */
[----:B--2---:R-:W-:Y:S05]  /*9000*/  @!P0 BRA `(.L_x_137) ;  /* 0xfffffffc00f08947 */ /* 0x004fea000383ffff */
[----:B------:R-:W-:Y:S05]  /*9010*/  BRA `(.L_x_138) ;  /* 0xffffffa4009c7947 */ /* 0x000fea000383ffff */
.L_x_57:
[----:B------:R-:W-:-:S07]  /*9020*/  MOV R5, UR8 ;  /* 0x0000000800057c02 */ /* 0x000fce0008000f00 */
.L_x_139:
[----:B-1----:R1:W2:Y:S02]  /*9030*/  SYNCS.PHASECHK.TRANS64.TRYWAIT P0, [R5+URZ+0x110], R0 ;  /* 0x00011000050075a7 */ /* 0x0022a400080011ff */
[----:B--2---:R-:W-:Y:S05]  /*9040*/  @!P0 NANOSLEEP.SYNCS 0x989680 ;  /* 0x009896800000895d */ /* 0x004fea0003900000 */
[----:B------:R-:W2:Y:S02]  /*9050*/  @!P0 SYNCS.PHASECHK.TRANS64 P0, [R5+URZ+0x110], R0 ;  /* 0x00011000050085a7 */ /* 0x000ea400080010ff */
[----:B--2---:R-:W-:Y:S05]  /*9060*/  @!P0 BRA `(.L_x_139) ;  /* 0xfffffffc00f08947 */ /* 0x004fea000383ffff */
[----:B------:R-:W-:Y:S05]  /*9070*/  BRA `(.L_x_140) ;  /* 0xffffffa400b87947 */ /* 0x000fea000383ffff */
.L_x_60:
[----:B-1----:R-:W-:Y:S07]  /*9080*/  MOV R0, UR7 ;  /* 0x0000000700007c02 */ /* 0x002fee0008000f00 */
.L_x_141:
[----:B-1----:R1:W2:Y:S02]  /*9090*/  SYNCS.PHASECHK.TRANS64.TRYWAIT P0, [R0+URZ], R5 ;  /* 0x00000005000075a7 */ /* 0x0022a400080011ff */
[----:B--2---:R-:W-:Y:S05]  /*90a0*/  @!P0 NANOSLEEP.SYNCS 0x989680 ;  /* 0x009896800000895d */ /* 0x004fea0003900000 */
[----:B------:R-:W2:Y:S02]  /*90b0*/  @!P0 SYNCS.PHASECHK.TRANS64 P0, [R0+URZ], R5 ;  /* 0x00000005000085a7 */ /* 0x000ea400080010ff */
[----:B--2---:R-:W-:Y:S05]  /*90c0*/  @!P0 BRA `(.L_x_141) ;  /* 0xfffffffc00f08947 */ /* 0x004fea000383ffff */
[----:B------:R-:W-:Y:S05]  /*90d0*/  BRA `(.L_x_59) ;  /* 0xffffffa400dc7947 */ /* 0x000fea000383ffff */
.L_x_63:
[----:B------:R-:W-:-:S07]  /*90e0*/  MOV R0, UR5 ;  /* 0x0000000500007c02 */ /* 0x000fce0008000f00 */
.L_x_142:
[----:B-1----:R1:W4:Y:S02]  /*90f0*/  SYNCS.PHASECHK.TRANS64.TRYWAIT P0, [R0+URZ], R3 ;  /* 0x00000003000075a7 */ /* 0x00232400080011ff */
[----:B----4-:R-:W-:Y:S05]  /*9100*/  @!P0 NANOSLEEP.SYNCS 0x989680 ;  /* 0x009896800000895d */ /* 0x010fea0003900000 */
[----:B------:R-:W4:Y:S02]  /*9110*/  @!P0 SYNCS.PHASECHK.TRANS64 P0, [R0+URZ], R3 ;  /* 0x00000003000085a7 */ /* 0x000f2400080010ff */
[----:B----4-:R-:W-:Y:S05]  /*9120*/  @!P0 BRA `(.L_x_142) ;  /* 0xfffffffc00f08947 */ /* 0x010fea000383ffff */
[----:B------:R-:W-:Y:S05]  /*9130*/  BRA `(.L_x_143) ;  /* 0xffffffa800a47947 */ /* 0x000fea000383ffff */
.L_x_64:
[----:B------:R-:W-:-:S07]  /*9140*/  MOV R0, UR7 ;  /* 0x0000000700007c02 */ /* 0x000fce0008000f00 */
.L_x_144:
[----:B-1----:R1:W4:Y:S02]  /*9150*/  SYNCS.PHASECHK.TRANS64.TRYWAIT P0, [R0+URZ], R3 ;  /* 0x00000003000075a7 */ /* 0x00232400080011ff */
[----:B----4-:R-:W-:Y:S05]  /*9160*/  @!P0 NANOSLEEP.SYNCS 0x989680 ;  /* 0x009896800000895d */ /* 0x010fea0003900000 */
[----:B------:R-:W4:Y:S02]  /*9170*/  @!P0 SYNCS.PHASECHK.TRANS64 P0, [R0+URZ], R3 ;  /* 0x00000003000085a7 */ /* 0x000f2400080010ff */
[----:B----4-:R-:W-:Y:S05]  /*9180*/  @!P0 BRA `(.L_x_144) ;  /* 0xfffffffc00f08947 */ /* 0x010fea000383ffff */
[----:B------:R-:W-:Y:S05]  /*9190*/  BRA `(.L_x_145) ;  /* 0xffffffa800b07947 */ /* 0x000fea000383ffff */
.L_x_69:
[----:B------:R-:W-:Y:S07]  /*91a0*/  MOV R0, UR22 ;  /* 0x0000001600007c02 */ /* 0x000fee0008000f00 */
.L_x_146:
[----:B--2---:R2:W3:Y:S02]  /*91b0*/  SYNCS.PHASECHK.TRANS64.TRYWAIT P0, [R0+URZ+0xf0], R3 ;  /* 0x0000f003000075a7 */ /* 0x0044e400080011ff */
[----:B---3--:R-:W-:Y:S05]  /*91c0*/  @!P0 NANOSLEEP.SYNCS 0x989680 ;  /* 0x009896800000895d */ /* 0x008fea0003900000 */
[----:B------:R-:W3:Y:S02]  /*91d0*/  @!P0 SYNCS.PHASECHK.TRANS64 P0, [R0+URZ+0xf0], R3 ;  /* 0x0000f003000085a7 */ /* 0x000ee400080010ff */
[----:B---3--:R-:W-:Y:S05]  /*91e0*/  @!P0 BRA `(.L_x_146) ;  /* 0xfffffffc00f08947 */ /* 0x008fea000383ffff */
[----:B------:R-:W-:Y:S05]  /*91f0*/  BRA `(.L_x_147) ;  /* 0xffffffac00d07947 */ /* 0x000fea000383ffff */
.L_x_72:
[----:B------:R-:W-:Y:S07]  /*9200*/  MOV R0, UR22 ;  /* 0x0000001600007c02 */ /* 0x000fee0008000f00 */
.L_x_148:
[----:B-1----:R1:W2:Y:S02]  /*9210*/  SYNCS.PHASECHK.TRANS64.TRYWAIT P0, [R0+URZ+0xe8], R3 ;  /* 0x0000e803000075a7 */ /* 0x0022a400080011ff */
[----:B--2---:R-:W-:Y:S05]  /*9220*/  @!P0 NANOSLEEP.SYNCS 0x989680 ;  /* 0x009896800000895d */ /* 0x004fea0003900000 */
[----:B------:R-:W2:Y:S02]  /*9230*/  @!P0 SYNCS.PHASECHK.TRANS64 P0, [R0+URZ+0xe8], R3 ;  /* 0x0000e803000085a7 */ /* 0x000ea400080010ff */
[----:B--2---:R-:W-:Y:S05]  /*9240*/  @!P0 BRA `(.L_x_148) ;  /* 0xfffffffc00f08947 */ /* 0x004fea000383ffff */
[----:B------:R-:W-:Y:S05]  /*9250*/  BRA `(.L_x_71) ;  /* 0xffffffb000a87947 */ /* 0x000fea000383ffff */
.L_x_75:
[----:B------:R-:W-:Y:S07]  /*9260*/  MOV R3, UR22 ;  /* 0x0000001600037c02 */ /* 0x000fee0008000f00 */
.L_x_149:
[----:B-1----:R1:W2:Y:S02]  /*9270*/  SYNCS.PHASECHK.TRANS64.TRYWAIT P0, [R3+URZ+0xd0], R12 ;  /* 0x0000d00c030075a7 */ /* 0x0022a400080011ff */
[----:B--2---:R-:W-:Y:S05]  /*9280*/  @!P0 NANOSLEEP.SYNCS 0x989680 ;  /* 0x009896800000895d */ /* 0x004fea0003900000 */
[----:B------:R-:W2:Y:S02]  /*9290*/  @!P0 SYNCS.PHASECHK.TRANS64 P0, [R3+URZ+0xd0], R12 ;  /* 0x0000d00c030085a7 */ /* 0x000ea400080010ff */
[----:B--2---:R-:W-:Y:S05]  /*92a0*/  @!P0 BRA `(.L_x_149) ;  /* 0xfffffffc00f08947 */ /* 0x004fea000383ffff */
[----:B------:R-:W-:Y:S05]  /*92b0*/  BRA `(.L_x_150) ;  /* 0xffffffb400607947 */ /* 0x000fea000383ffff */
.L_x_76:
[----:B------:R-:W-:Y:S07]  /*92c0*/  MOV R3, UR22 ;  /* 0x0000001600037c02 */ /* 0x000fee0008000f00 */
.L_x_151:
[----:B-1----:R1:W2:Y:S02]  /*92d0*/  SYNCS.PHASECHK.TRANS64.TRYWAIT P0, [R3+URZ+0xd8], R12 ;  /* 0x0000d80c030075a7 */ /* 0x0022a400080011ff */
[----:B--2---:R-:W-:Y:S05]  /*92e0*/  @!P0 NANOSLEEP.SYNCS 0x989680 ;  /* 0x009896800000895d */ /* 0x004fea0003900000 */
[----:B------:R-:W2:Y:S02]  /*92f0*/  @!P0 SYNCS.PHASECHK.TRANS64 P0, [R3+URZ+0xd8], R12 ;  /* 0x0000d80c030085a7 */ /* 0x000ea400080010ff */
[----:B--2---:R-:W-:Y:S05]  /*9300*/  @!P0 BRA `(.L_x_151) ;  /* 0xfffffffc00f08947 */ /* 0x004fea000383ffff */
[----:B------:R-:W-:Y:S05]  /*9310*/  BRA `(.L_x_152) ;  /* 0xffffffb400d87947 */ /* 0x000fea000383ffff */
.L_x_78:
[----:B------:R-:W-:-:S07]  /*9320*/  MOV R0, UR22 ;  /* 0x0000001600007c02 */ /* 0x000fce0008000f00 */
.L_x_153:
[----:B-1----:R1:W3:Y:S02]  /*9330*/  SYNCS.PHASECHK.TRANS64.TRYWAIT P0, [R0+URZ+0xd0], R3 ;  /* 0x0000d003000075a7 */ /* 0x0022e400080011ff */
[----:B---3--:R-:W-:Y:S05]  /*9340*/  @!P0 NANOSLEEP.SYNCS 0x989680 ;  /* 0x009896800000895d */ /* 0x008fea0003900000 */
[----:B------:R-:W3:Y:S02]  /*9350*/  @!P0 SYNCS.PHASECHK.TRANS64 P0, [R0+URZ+0xd0], R3 ;  /* 0x0000d003000085a7 */ /* 0x000ee400080010ff */
[----:B---3--:R-:W-:Y:S05]  /*9360*/  @!P0 BRA `(.L_x_153) ;  /* 0xfffffffc00f08947 */ /* 0x008fea000383ffff */
[----:B------:R-:W-:Y:S05]  /*9370*/  BRA `(.L_x_154) ;  /* 0xffffffb8003c7947 */ /* 0x000fea000383ffff */
.L_x_80:
[----:B------:R-:W-:Y:S07]  /*9380*/  MOV R0, UR51 ;  /* 0x0000003300007c02 */ /* 0x000fee0008000f00 */
.L_x_155:
[----:B-1----:R1:W2:Y:S02]  /*9390*/  SYNCS.PHASECHK.TRANS64.TRYWAIT P0, [R0+URZ+0xf0], R3 ;  /* 0x0000f003000075a7 */ /* 0x0022a400080011ff */
[----:B--2---:R-:W-:Y:S05]  /*93a0*/  @!P0 NANOSLEEP.SYNCS 0x989680 ;  /* 0x009896800000895d */ /* 0x004fea0003900000 */
[----:B------:R-:W2:Y:S02]  /*93b0*/  @!P0 SYNCS.PHASECHK.TRANS64 P0, [R0+URZ+0xf0], R3 ;  /* 0x0000f003000085a7 */ /* 0x000ea400080010ff */
[----:B--2---:R-:W-:Y:S05]  /*93c0*/  @!P0 BRA `(.L_x_155) ;  /* 0xfffffffc00f08947 */ /* 0x004fea000383ffff */
[----:B------:R-:W-:Y:S05]  /*93d0*/  BRA `(.L_x_156) ;  /* 0xffffffbc00107947 */ /* 0x000fea000383ffff */
.L_x_91:
[----:B---3--:R3:W1:Y:S02]  /*93e0*/  SYNCS.PHASECHK.TRANS64.TRYWAIT P1, [R0+URZ+0xc0], R5 ;  /* 0x0000c005000075a7 */ /* 0x00866400080211ff */
[----:B-1----:R-:W-:Y:S05]  /*93f0*/  @!P1 NANOSLEEP.SYNCS 0x989680 ;  /* 0x009896800000995d */ /* 0x002fea0003900000 */
[----:B------:R-:W1:Y:S02]  /*9400*/  @!P1 SYNCS.PHASECHK.TRANS64 P1, [R0+URZ+0xc0], R5 ;  /* 0x0000c005000095a7 */ /* 0x000e6400080210ff */
[----:B-1----:R-:W-:Y:S05]  /*9410*/  @!P1 BRA `(.L_x_91) ;  /* 0xfffffffc00f09947 */ /* 0x002fea000383ffff */
[----:B------:R-:W-:Y:S05]  /*9420*/  BRA `(.L_x_90) ;  /* 0xffffffc8006c7947 */ /* 0x000fea000383ffff */
.L_x_93:
[----:B----4-:R4:W1:Y:S02]  /*9430*/  SYNCS.PHASECHK.TRANS64.TRYWAIT P0, [R206+URZ+0x100], R3 ;  /* 0x00010003ce0075a7 */ /* 0x01086400080011ff */
[----:B-1----:R-:W-:Y:S05]  /*9440*/  @!P0 NANOSLEEP.SYNCS 0x989680 ;  /* 0x009896800000895d */ /* 0x002fea0003900000 */
[----:B------:R-:W1:Y:S02]  /*9450*/  @!P0 SYNCS.PHASECHK.TRANS64 P0, [R206+URZ+0x100], R3 ;  /* 0x00010003ce0085a7 */ /* 0x000e6400080010ff */
[----:B-1----:R-:W-:Y:S05]  /*9460*/  @!P0 BRA `(.L_x_93) ;  /* 0xfffffffc00f08947 */ /* 0x002fea000383ffff */
[----:B------:R-:W-:Y:S05]  /*9470*/  BRA `(.L_x_92) ;  /* 0xffffffc800c47947 */ /* 0x000fea000383ffff */
.L_x_102:
[----:B---3--:R3:W4:Y:S02]  /*9480*/  SYNCS.PHASECHK.TRANS64.TRYWAIT P0, [R209+URZ+0xc0], R2 ;  /* 0x0000c002d10075a7 */ /* 0x00872400080011ff */
[----:B----4-:R-:W-:Y:S05]  /*9490*/  @!P0 NANOSLEEP.SYNCS 0x989680 ;  /* 0x009896800000895d */ /* 0x010fea0003900000 */
[----:B------:R-:W4:Y:S02]  /*94a0*/  @!P0 SYNCS.PHASECHK.TRANS64 P0, [R209+URZ+0xc0], R2 ;  /* 0x0000c002d10085a7 */ /* 0x000f2400080010ff */
[----:B----4-:R-:W-:Y:S05]  /*94b0*/  @!P0 BRA `(.L_x_102) ;  /* 0xfffffffc00f08947 */ /* 0x010fea000383ffff */
[----:B------:R-:W-:Y:S05]  /*94c0*/  BRA `(.L_x_101) ;  /* 0xffffffdc00dc7947 */ /* 0x000fea000383ffff */
        .weak           $__internal_0_$__cuda_sm10x_tcgen05_guardrail_trap_col_being_dealloced_not_returned_by_alloc
        .type           $__internal_0_$__cuda_sm10x_tcgen05_guardrail_trap_col_being_dealloced_not_returned_by_alloc,@function
        .size           $__internal_0_$__cuda_sm10x_tcgen05_guardrail_trap_col_being_dealloced_not_returned_by_alloc,($__internal_1_$__cuda_sm10x_tcgen05_guardrail_trap_phase_invalid_during_alloc - $__internal_0_$__cuda_sm10x_tcgen05_guardrail_trap_col_being_dealloced_not_returned_by_alloc)
$__internal_0_$__cuda_sm10x_tcgen05_guardrail_trap_col_being_dealloced_not_returned_by_alloc:
[----:B------:R-:W-:Y:S05]  /*94d0*/  BPT.TRAP 0x1 ;  /* 0x000000040000795c */ /* 0x000fea0000300000 */
[----:B------:R-:W-:-:S04]  /*94e0*/  HFMA2 R3, -RZ, RZ, 0, 0 ;  /* 0x00000000ff037431 */ /* 0x000fc800000001ff */
[----:B------:R-:W-:Y:S05]  /*94f0*/  RET.REL.NODEC R2 `(_ZN7cutlass13device_kernelINS_4conv6kernel13ConvUniversalINS1_16ConvProblemShapeILNS1_8OperatorE0ELi2EEENS1_10collective14CollectiveConvINS1_47MainloopSm100TmaUmmaWarpSpecializedImplicitGemmILS5_0ELi12ELi2ELi1ELi2EN4cute5tupleIJNSA_1CILi1EEESD_SD_EEEEENSB_IJNSC_ILi128EEESG_NSB_IJNSC_ILi64EEEEEEEEENS_12float_e4m3_tESK_NSA_8TiledMMAINSA_8MMA_AtomIJNSA_10MMA_TraitsINSA_19SM100_MMA_F8F6F4_SSEJSK_SK_fSG_SG_NSA_17integral_constantINSA_4UMMA5MajorELSR_0EEESS_NSP_INSQ_7ScaleInELST_0EEESU_EEEEEENSA_6LayoutISE_NSB_IJNSC_ILi0EEESY_SY_EEEEENSB_IJNSA_10UnderscoreES11_S11_EEEEENS7_6detail27Sm100ImplicitGemmTileTraitsINSA_20SM90_TMA_LOAD_IM2COLENSA_14ComposedLayoutINSA_7SwizzleILi2ELi4ELi3EEENSA_18smem_ptr_flag_bitsILi8EEENSX_INSB_IJNSC_ILi8EEESH_EEENSB_IJSH_SD_EEEEEEEvEENS15_INSA_13SM90_TMA_LOADES1G_vEEEENS_8epilogue10collective18CollectiveEpilogueINS1L_23Sm100TmaWarpSpecializedILi2ELi2ELi64ELb0ELb0EEEJSJ_NSB_IJNSX_ISG_SD_EENSX_ISH_SD_EEEEESK_NSB_IJNSB_IJlllEEESD_SY_EEESK_S1U_NS1L_6fusion15FusionCallbacksIS1P_NS1V_17LinearCombinationISK_fSK_fLNS_15FloatRoundStyleE2EEESJ_S1S_JEEENSA_5SM1004TMEM4LOAD26SM100_TMEM_LOAD_32dp32b64xES16_S1G_NSA_39AutoVectorizingCopyWithAssumedAlignmentILi128EEENSA_21SM90_TMA_STORE_IM2COLES1G_S26_S26_EEEvvEEEEvNT_6ParamsE) ;  /* 0xffffff6802c07950 */ /* 0x000fea0003c3ffff */
        .weak           $__internal_1_$__cuda_sm10x_tcgen05_guardrail_trap_phase_invalid_during_alloc
        .type           $__internal_1_$__cuda_sm10x_tcgen05_guardrail_trap_phase_invalid_during_alloc,@function
        .size           $__internal_1_$__cuda_sm10x_tcgen05_guardrail_trap_phase_invalid_during_alloc,($__internal_2_$__cuda_sm10x_tcgen05_guardrail_trap_unallocated_columns_being_dealloced - $__internal_1_$__cuda_sm10x_tcgen05_guardrail_trap_phase_invalid_during_alloc)
$__internal_1_$__cuda_sm10x_tcgen05_guardrail_trap_phase_invalid_during_alloc:
[----:B------:R-:W-:Y:S05]  /*9500*/  BPT.TRAP 0x1 ;  /* 0x000000040000795c */ /* 0x000fea0000300000 */
[----:B------:R-:W-:-:S04]  /*9510*/  MOV R3, 0x0 ;  /* 0x0000000000037802 */ /* 0x000fc80000000f00 */
[----:B------:R-:W-:Y:S05]  /*9520*/  RET.REL.NODEC R2 `(_ZN7cutlass13device_kernelINS_4conv6kernel13ConvUniversalINS1_16ConvProblemShapeILNS1_8OperatorE0ELi2EEENS1_10collective14CollectiveConvINS1_47MainloopSm100TmaUmmaWarpSpecializedImplicitGemmILS5_0ELi12ELi2ELi1ELi2EN4cute5tupleIJNSA_1CILi1EEESD_SD_EEEEENSB_IJNSC_ILi128EEESG_NSB_IJNSC_ILi64EEEEEEEEENS_12float_e4m3_tESK_NSA_8TiledMMAINSA_8MMA_AtomIJNSA_10MMA_TraitsINSA_19SM100_MMA_F8F6F4_SSEJSK_SK_fSG_SG_NSA_17integral_constantINSA_4UMMA5MajorELSR_0EEESS_NSP_INSQ_7ScaleInELST_0EEESU_EEEEEENSA_6LayoutISE_NSB_IJNSC_ILi0EEESY_SY_EEEEENSB_IJNSA_10UnderscoreES11_S11_EEEEENS7_6detail27Sm100ImplicitGemmTileTraitsINSA_20SM90_TMA_LOAD_IM2COLENSA_14ComposedLayoutINSA_7SwizzleILi2ELi4ELi3EEENSA_18smem_ptr_flag_bitsILi8EEENSX_INSB_IJNSC_ILi8EEESH_EEENSB_IJSH_SD_EEEEEEEvEENS15_INSA_13SM90_TMA_LOADES1G_vEEEENS_8epilogue10collective18CollectiveEpilogueINS1L_23Sm100TmaWarpSpecializedILi2ELi2ELi64ELb0ELb0EEEJSJ_NSB_IJNSX_ISG_SD_EENSX_ISH_SD_EEEEESK_NSB_IJNSB_IJlllEEESD_SY_EEESK_S1U_NS1L_6fusion15FusionCallbacksIS1P_NS1V_17LinearCombinationISK_fSK_fLNS_15FloatRoundStyleE2EEESJ_S1S_JEEENSA_5SM1004TMEM4LOAD26SM100_TMEM_LOAD_32dp32b64xES16_S1G_NSA_39AutoVectorizingCopyWithAssumedAlignmentILi128EEENSA_21SM90_TMA_STORE_IM2COLES1G_S26_S26_EEEvvEEEEvNT_6ParamsE) ;  /* 0xffffff6802b47950 */ /* 0x000fea0003c3ffff */
        .weak           $__internal_2_$__cuda_sm10x_tcgen05_guardrail_trap_unallocated_columns_being_dealloced
        .type           $__internal_2_$__cuda_sm10x_tcgen05_guardrail_trap_unallocated_columns_being_dealloced,@function
        .size           $__internal_2_$__cuda_sm10x_tcgen05_guardrail_trap_unallocated_columns_being_dealloced,(.L_x_158 - $__internal_2_$__cuda_sm10x_tcgen05_guardrail_trap_unallocated_columns_being_dealloced)
$__internal_2_$__cuda_sm10x_tcgen05_guardrail_trap_unallocated_columns_being_dealloced:
[----:B------:R-:W-:Y:S05]  /*9530*/  BPT.TRAP 0x1 ;  /* 0x000000040000795c */ /* 0x000fea0000300000 */
[----:B------:R-:W-:-:S04]  /*9540*/  HFMA2 R3, -RZ, RZ, 0, 0 ;  /* 0x00000000ff037431 */ /* 0x000fc800000001ff */
[----:B------:R-:W-:Y:S05]  /*9550*/  RET.REL.NODEC R2 `(_ZN7cutlass13device_kernelINS_4conv6kernel13ConvUniversalINS1_16ConvProblemShapeILNS1_8OperatorE0ELi2EEENS1_10collective14CollectiveConvINS1_47MainloopSm100TmaUmmaWarpSpecializedImplicitGemmILS5_0ELi12ELi2ELi1ELi2EN4cute5tupleIJNSA_1CILi1EEESD_SD_EEEEENSB_IJNSC_ILi128EEESG_NSB_IJNSC_ILi64EEEEEEEEENS_12float_e4m3_tESK_NSA_8TiledMMAINSA_8MMA_AtomIJNSA_10MMA_TraitsINSA_19SM100_MMA_F8F6F4_SSEJSK_SK_fSG_SG_NSA_17integral_constantINSA_4UMMA5MajorELSR_0EEESS_NSP_INSQ_7ScaleInELST_0EEESU_EEEEEENSA_6LayoutISE_NSB_IJNSC_ILi0EEESY_SY_EEEEENSB_IJNSA_10UnderscoreES11_S11_EEEEENS7_6detail27Sm100ImplicitGemmTileTraitsINSA_20SM90_TMA_LOAD_IM2COLENSA_14ComposedLayoutINSA_7SwizzleILi2ELi4ELi3EEENSA_18smem_ptr_flag_bitsILi8EEENSX_INSB_IJNSC_ILi8EEESH_EEENSB_IJSH_SD_EEEEEEEvEENS15_INSA_13SM90_TMA_LOADES1G_vEEEENS_8epilogue10collective18CollectiveEpilogueINS1L_23Sm100TmaWarpSpecializedILi2ELi2ELi64ELb0ELb0EEEJSJ_NSB_IJNSX_ISG_SD_EENSX_ISH_SD_EEEEESK_NSB_IJNSB_IJlllEEESD_SY_EEESK_S1U_NS1L_6fusion15FusionCallbacksIS1P_NS1V_17LinearCombinationISK_fSK_fLNS_15FloatRoundStyleE2EEESJ_S1S_JEEENSA_5SM1004TMEM4LOAD26SM100_TMEM_LOAD_32dp32b64xES16_S1G_NSA_39AutoVectorizingCopyWithAssumedAlignmentILi128EEENSA_21SM90_TMA_STORE_IM2COLES1G_S26_S26_EEEvvEEEEvNT_6ParamsE) ;  /* 0xffffff6802a87950 */ /* 0x000fea0003c3ffff */
.L_x_157:
[----:B------:R-:W-:-:S00]  /*9560*/  BRA `(.L_x_157) ;  /* 0xfffffffc00fc7947 */ /* 0x000fc0000383ffff */
[----:B------:R-:W-:-:S00]  /*9570*/  NOP ;  /* 0x0000000000007918 */ /* 0x000fc00000000000 */
        /* <DEDUP_REMOVED lines=8> */
.L_x_158:


//--------------------- .nv.global.init           --------------------------
	.section	.nv.global.init,"aw",@progbits
.nv.global.init:
	.type		$str$29,@object
	.size		$str$29,($str$30 - $str$29)
$str$29:
        /*0000*/ 	.byte	0x28, 0x61, 0x64, 0x64, 0x72, 0x65, 0x73, 0x73, 0x20, 0x26, 0x20, 0x6d, 0x61, 0x73, 0x6b, 0x29
        /*0010*/ 	.byte	0x20, 0x3d, 0x3d, 0x20, 0x30, 0x00
	.type		$str$30,@object
	.size		$str$30,($str$28 - $str$30)
$str$30:
        /*0016*/ 	.byte	0x2f, 0x74, 0x6d, 0x70, 0x2f, 0x63, 0x75, 0x74, 0x6c, 0x61, 0x73, 0x73, 0x5f, 0x73, 0x77, 0x65
        /*0026*/ 	.byte	0x65, 0x70, 0x5f, 0x73, 0x72, 0x63, 0x2f, 0x69, 0x6e, 0x63, 0x6c, 0x75, 0x64, 0x65, 0x2f, 0x63
        /*0036*/ 	.byte	0x75, 0x74, 0x65, 0x2f, 0x70, 0x6f, 0x69, 0x6e, 0x74, 0x65, 0x72, 0x5f, 0x66, 0x6c, 0x61, 0x67
        /*0046*/ 	.byte	0x67, 0x65, 0x64, 0x2e, 0x68, 0x70, 0x70, 0x00
	.type		$str$28,@object
	.size		$str$28,($str$27 - $str$28)
$str$28:
        /*004e*/ 	.byte	0x2f, 0x74, 0x6d, 0x70, 0x2f, 0x63, 0x75, 0x74, 0x6c, 0x61, 0x73, 0x73, 0x5f, 0x73, 0x77, 0x65
        /*005e*/ 	.byte	0x65, 0x70, 0x5f, 0x73, 0x72, 0x63, 0x2f, 0x69, 0x6e, 0x63, 0x6c, 0x75, 0x64, 0x65, 0x2f, 0x63
        /*006e*/ 	.byte	0x75, 0x74, 0x65, 0x2f, 0x61, 0x74, 0x6f, 0x6d, 0x2f, 0x63, 0x6f, 0x70, 0x79, 0x5f, 0x74, 0x72
        /*007e*/ 	.byte	0x61, 0x69, 0x74, 0x73, 0x5f, 0x73, 0x6d, 0x31, 0x30, 0x30, 0x2e, 0x68, 0x70, 0x70, 0x00
	.type		$str$27,@object
	.size		$str$27,(__unnamed_1 - $str$27)
$str$27:
        /*008d*/ 	.byte	0x28, 0x28, 0x75, 0x69, 0x6e, 0x74, 0x33, 0x32, 0x5f, 0x74, 0x28, 0x74, 0x68, 0x72, 0x65, 0x61
        /*009d*/ 	.byte	0x64, 0x49, 0x64, 0x78, 0x2e, 0x78, 0x29, 0x20, 0x2f, 0x20, 0x33, 0x32, 0x29, 0x20, 0x25, 0x20
        /*00ad*/ 	.byte	0x34, 0x29, 0x20, 0x3d, 0x3d, 0x20, 0x28, 0x28, 0x28, 0x74, 0x6d, 0x65, 0x6d, 0x5f, 0x61, 0x64
        /*00bd*/ 	.byte	0x64, 0x72, 0x20, 0x3e, 0x3e, 0x20, 0x31, 0x36, 0x29, 0x20, 0x2f, 0x20, 0x33, 0x32, 0x29, 0x20
        /*00cd*/ 	.byte	0x25, 0x20, 0x34, 0x29, 0x00
	.type		__unnamed_1,@object
	.size		__unnamed_1,(__unnamed_2 - __unnamed_1)
__unnamed_1:
        /*00d2*/ 	.byte	0x61, 0x75, 0x74, 0x6f, 0x20, 0x63, 0x75, 0x74, 0x65, 0x3a, 0x3a, 0x61, 0x73, 0x5f, 0x70, 0x6f
        /* <DEDUP_REMOVED lines=24> */
        /*0262*/ 	.byte	0x43, 0x3c, 0x38, 0x31, 0x39, 0x32, 0x3e, 0x3e, 0x3e, 0x3e, 0x5d, 0x00
	.type		__unnamed_2,@object
	.size		__unnamed_2,(.L_2 - __unnamed_2)
__unnamed_2:
        /* <DEDUP_REMOVED lines=42> */
        /*050e*/ 	.byte	0x3e, 0x3e, 0x3e, 0x3e, 0x5d, 0x00
.L_2:


//--------------------- .nv.shared._ZN7cutlass13device_kernelINS_4conv6kernel13ConvUniversalINS1_16ConvProblemShapeILNS1_8OperatorE0ELi2EEENS1_10collective14CollectiveConvINS1_47MainloopSm100TmaUmmaWarpSpecializedImplicitGemmILS5_0ELi12ELi2ELi1ELi2EN4cute5tupleIJNSA_1CILi1EEESD_SD_EEEEENSB_IJNSC_ILi128EEESG_NSB_IJNSC_ILi64EEEEEEEEENS_12float_e4m3_tESK_NSA_8TiledMMAINSA_8MMA_AtomIJNSA_10MMA_TraitsINSA_19SM100_MMA_F8F6F4_SSEJSK_SK_fSG_SG_NSA_17integral_constantINSA_4UMMA5MajorELSR_0EEESS_NSP_INSQ_7ScaleInELST_0EEESU_EEEEEENSA_6LayoutISE_NSB_IJNSC_ILi0EEESY_SY_EEEEENSB_IJNSA_10UnderscoreES11_S11_EEEEENS7_6detail27Sm100ImplicitGemmTileTraitsINSA_20SM90_TMA_LOAD_IM2COLENSA_14ComposedLayoutINSA_7SwizzleILi2ELi4ELi3EEENSA_18smem_ptr_flag_bitsILi8EEENSX_INSB_IJNSC_ILi8EEESH_EEENSB_IJSH_SD_EEEEEEEvEENS15_INSA_13SM90_TMA_LOADES1G_vEEEENS_8epilogue10collective18CollectiveEpilogueINS1L_23Sm100TmaWarpSpecializedILi2ELi2ELi64ELb0ELb0EEEJSJ_NSB_IJNSX_ISG_SD_EENSX_ISH_SD_EEEEESK_NSB_IJNSB_IJlllEEESD_SY_EEESK_S1U_NS1L_6fusion15FusionCallbacksIS1P_NS1V_17LinearCombinationISK_fSK_fLNS_15FloatRoundStyleE2EEESJ_S1S_JEEENSA_5SM1004TMEM4LOAD26SM100_TMEM_LOAD_32dp32b64xES16_S1G_NSA_39AutoVectorizingCopyWithAssumedAlignmentILi128EEENSA_21SM90_TMA_STORE_IM2COLES1G_S26_S26_EEEvvEEEEvNT_6ParamsE --------------------------
	.section	.nv.shared._ZN7cutlass13device_kernelINS_4conv6kernel13ConvUniversalINS1_16ConvProblemShapeILNS1_8OperatorE0ELi2EEENS1_10collective14CollectiveConvINS1_47MainloopSm100TmaUmmaWarpSpecializedImplicitGemmILS5_0ELi12ELi2ELi1ELi2EN4cute5tupleIJNSA_1CILi1EEESD_SD_EEEEENSB_IJNSC_ILi128EEESG_NSB_IJNSC_ILi64EEEEEEEEENS_12float_e4m3_tESK_NSA_8TiledMMAINSA_8MMA_AtomIJNSA_10MMA_TraitsINSA_19SM100_MMA_F8F6F4_SSEJSK_SK_fSG_SG_NSA_17integral_constantINSA_4UMMA5MajorELSR_0EEESS_NSP_INSQ_7ScaleInELST_0EEESU_EEEEEENSA_6LayoutISE_NSB_IJNSC_ILi0EEESY_SY_EEEEENSB_IJNSA_10UnderscoreES11_S11_EEEEENS7_6detail27Sm100ImplicitGemmTileTraitsINSA_20SM90_TMA_LOAD_IM2COLENSA_14ComposedLayoutINSA_7SwizzleILi2ELi4ELi3EEENSA_18smem_ptr_flag_bitsILi8EEENSX_INSB_IJNSC_ILi8EEESH_EEENSB_IJSH_SD_EEEEEEEvEENS15_INSA_13SM90_TMA_LOADES1G_vEEEENS_8epilogue10collective18CollectiveEpilogueINS1L_23Sm100TmaWarpSpecializedILi2ELi2ELi64ELb0ELb0EEEJSJ_NSB_IJNSX_ISG_SD_EENSX_ISH_SD_EEEEESK_NSB_IJNSB_IJlllEEESD_SY_EEESK_S1U_NS1L_6fusion15FusionCallbacksIS1P_NS1V_17LinearCombinationISK_fSK_fLNS_15FloatRoundStyleE2EEESJ_S1S_JEEENSA_5SM1004TMEM4LOAD26SM100_TMEM_LOAD_32dp32b64xES16_S1G_NSA_39AutoVectorizingCopyWithAssumedAlignmentILi128EEENSA_21SM90_TMA_STORE_IM2COLES1G_S26_S26_EEEvvEEEEvNT_6ParamsE,"aw",@nobits
	.sectionflags	@""
	.align	16
	.zero		1024


//--------------------- .nv.shared.reserved.0     --------------------------
	.section	.nv.shared.reserved.0,"aw",@nobits
	.weak		__nv_reservedSMEM_offset_0_alias
	.size		__nv_reservedSMEM_offset_0_alias, 0, 64
	.other		__nv_reservedSMEM_offset_0_alias,@"STO_CUDA_RESERVED_SHARED STV_DEFAULT"
__nv_reservedSMEM_offset_0_alias:
	.zero		0
.nv.shared.reserved.0:
	.zero		64
	.weak		__nv_reservedSMEM_tcgen05_partition
	.type		__nv_reservedSMEM_tcgen05_partition,@object
	.size		__nv_reservedSMEM_tcgen05_partition,(.L_0 - __nv_reservedSMEM_tcgen05_partition)
__nv_reservedSMEM_tcgen05_partition:
	.zero		32
.L_0:


//--------------------- .nv.global                --------------------------
	.section	.nv.global,"aw",@nobits
.nv.global:
	.type		_ZN39_INTERNAL_80296924_4_k_cu_323c00fc_31614cute1_E,@object
	.size		_ZN39_INTERNAL_80296924_4_k_cu_323c00fc_31614cute1_E,(_ZN39_INTERNAL_80296924_4_k_cu_323c00fc_31614cuda3std3__45__cpo6cbeginE - _ZN39_INTERNAL_80296924_4_k_cu_323c00fc_31614cute1_E)
_ZN39_INTERNAL_80296924_4_k_cu_323c00fc_31614cute1_E:
	.zero		1
	.type		_ZN39_INTERNAL_80296924_4_k_cu_323c00fc_31614cuda3std3__45__cpo6cbeginE,@object
	.size		_ZN39_INTERNAL_80296924_4_k_cu_323c00fc_31614cuda3std3__45__cpo6cbeginE,(_ZN39_INTERNAL_80296924_4_k_cu_323c00fc_31614cuda3std3__48in_placeE - _ZN39_INTERNAL_80296924_4_k_cu_323c00fc_31614cuda3std3__45__cpo6cbeginE)
_ZN39_INTERNAL_80296924_4_k_cu_323c00fc_31614cuda3std3__45__cpo6cbeginE:
	.zero		1
	.type		_ZN39_INTERNAL_80296924_4_k_cu_323c00fc_31614cuda3std3__48in_placeE,@object
	.size		_ZN39_INTERNAL_80296924_4_k_cu_323c00fc_31614cuda3std3__48in_placeE,(_ZN39_INTERNAL_80296924_4_k_cu_323c00fc_31614cuda3std6ranges3__45__cpo9iter_moveE - _ZN39_INTERNAL_80296924_4_k_cu_323c00fc_31614cuda3std3__48in_placeE)
_ZN39_INTERNAL_80296924_4_k_cu_323c00fc_31614cuda3std3__48in_placeE:
	.zero		1
	.type		_ZN39_INTERNAL_80296924_4_k_cu_323c00fc_31614cuda3std6ranges3__45__cpo9iter_moveE,@object
	.size		_ZN39_INTERNAL_80296924_4_k_cu_323c00fc_31614cuda3std6ranges3__45__cpo9iter_moveE,(_ZN39_INTERNAL_80296924_4_k_cu_323c00fc_31614cuda3std3__45__cpo5beginE - _ZN39_INTERNAL_80296924_4_k_cu_323c00fc_31614cuda3std6ranges3__45__cpo9iter_moveE)
_ZN39_INTERNAL_80296924_4_k_cu_323c00fc_31614cuda3std6ranges3__45__cpo9iter_moveE:
	.zero		1
	.type		_ZN39_INTERNAL_80296924_4_k_cu_323c00fc_31614cuda3std3__45__cpo5beginE,@object
	.size		_ZN39_INTERNAL_80296924_4_k_cu_323c00fc_31614cuda3std3__45__cpo5beginE,(_ZN39_INTERNAL_80296924_4_k_cu_323c00fc_31614cuda3std3__441_GLOBAL__N__80296924_4_k_cu_323c00fc_31616ignoreE - _ZN39_INTERNAL_80296924_4_k_cu_323c00fc_31614cuda3std3__45__cpo5beginE)
_ZN39_INTERNAL_80296924_4_k_cu_323c00fc_31614cuda3std3__45__cpo5beginE:
	.zero		1
	.type		_ZN39_INTERNAL_80296924_4_k_cu_323c00fc_31614cuda3std3__441_GLOBAL__N__80296924_4_k_cu_323c00fc_31616ignoreE,@object
	.size		_ZN39_INTERNAL_80296924_4_k_cu_323c00fc_31614cuda3std3__441_GLOBAL__N__80296924_4_k_cu_323c00fc_31616ignoreE,(_ZN39_INTERNAL_80296924_4_k_cu_323c00fc_31614cute7productE - _ZN39_INTERNAL_80296924_4_k_cu_323c00fc_31614cuda3std3__441_GLOBAL__N__80296924_4_k_cu_323c00fc_31616ignoreE)
_ZN39_INTERNAL_80296924_4_k_cu_323c00fc_31614cuda3std3__441_GLOBAL__N__80296924_4_k_cu_323c00fc_31616ignoreE:
	.zero		1
	.type		_ZN39_INTERNAL_80296924_4_k_cu_323c00fc_31614cute7productE,@object
	.size		_ZN39_INTERNAL_80296924_4_k_cu_323c00fc_31614cute7productE,(_ZN39_INTERNAL_80296924_4_k_cu_323c00fc_31614cuda3std3__45__cpo3endE - _ZN39_INTERNAL_80296924_4_k_cu_323c00fc_31614cute7productE)
_ZN39_INTERNAL_80296924_4_k_cu_323c00fc_31614cute7productE:
	.zero		1
	.type		_ZN39_INTERNAL_80296924_4_k_cu_323c00fc_31614cuda3std3__45__cpo3endE,@object
	.size		_ZN39_INTERNAL_80296924_4_k_cu_323c00fc_31614cuda3std3__45__cpo3endE,(_ZN39_INTERNAL_80296924_4_k_cu_323c00fc_31614cuda3std3__419piecewise_constructE - _ZN39_INTERNAL_80296924_4_k_cu_323c00fc_31614cuda3std3__45__cpo3endE)
_ZN39_INTERNAL_80296924_4_k_cu_323c00fc_31614cuda3std3__45__cpo3endE:
	.zero		1
	.type		_ZN39_INTERNAL_80296924_4_k_cu_323c00fc_31614cuda3std3__419piecewise_constructE,@object
	.size		_ZN39_INTERNAL_80296924_4_k_cu_323c00fc_31614cuda3std3__419piecewise_constructE,(_ZN39_INTERNAL_80296924_4_k_cu_323c00fc_31614cuda3std3__45__cpo4cendE - _ZN39_INTERNAL_80296924_4_k_cu_323c00fc_31614cuda3std3__419piecewise_constructE)
_ZN39_INTERNAL_80296924_4_k_cu_323c00fc_31614cuda3std3__419piecewise_constructE:
	.zero		1
	.type		_ZN39_INTERNAL_80296924_4_k_cu_323c00fc_31614cuda3std3__45__cpo4cendE,@object
	.size		_ZN39_INTERNAL_80296924_4_k_cu_323c00fc_31614cuda3std3__45__cpo4cendE,(_ZN39_INTERNAL_80296924_4_k_cu_323c00fc_31614cuda3std6ranges3__45__cpo4swapE - _ZN39_INTERNAL_80296924_4_k_cu_323c00fc_31614cuda3std3__45__cpo4cendE)
_ZN39_INTERNAL_80296924_4_k_cu_323c00fc_31614cuda3std3__45__cpo4cendE:
	.zero		1
	.type		_ZN39_INTERNAL_80296924_4_k_cu_323c00fc_31614cuda3std6ranges3__45__cpo4swapE,@object
	.size		_ZN39_INTERNAL_80296924_4_k_cu_323c00fc_31614cuda3std6ranges3__45__cpo4swapE,(.L_10 - _ZN39_INTERNAL_80296924_4_k_cu_323c00fc_31614cuda3std6ranges3__45__cpo4swapE)
_ZN39_INTERNAL_80296924_4_k_cu_323c00fc_31614cuda3std6ranges3__45__cpo4swapE:
	.zero		1
.L_10:


//--------------------- .nv.constant0._ZN7cutlass13device_kernelINS_4conv6kernel13ConvUniversalINS1_16ConvProblemShapeILNS1_8OperatorE0ELi2EEENS1_10collective14CollectiveConvINS1_47MainloopSm100TmaUmmaWarpSpecializedImplicitGemmILS5_0ELi12ELi2ELi1ELi2EN4cute5tupleIJNSA_1CILi1EEESD_SD_EEEEENSB_IJNSC_ILi128EEESG_NSB_IJNSC_ILi64EEEEEEEEENS_12float_e4m3_tESK_NSA_8TiledMMAINSA_8MMA_AtomIJNSA_10MMA_TraitsINSA_19SM100_MMA_F8F6F4_SSEJSK_SK_fSG_SG_NSA_17integral_constantINSA_4UMMA5MajorELSR_0EEESS_NSP_INSQ_7ScaleInELST_0EEESU_EEEEEENSA_6LayoutISE_NSB_IJNSC_ILi0EEESY_SY_EEEEENSB_IJNSA_10UnderscoreES11_S11_EEEEENS7_6detail27Sm100ImplicitGemmTileTraitsINSA_20SM90_TMA_LOAD_IM2COLENSA_14ComposedLayoutINSA_7SwizzleILi2ELi4ELi3EEENSA_18smem_ptr_flag_bitsILi8EEENSX_INSB_IJNSC_ILi8EEESH_EEENSB_IJSH_SD_EEEEEEEvEENS15_INSA_13SM90_TMA_LOADES1G_vEEEENS_8epilogue10collective18CollectiveEpilogueINS1L_23Sm100TmaWarpSpecializedILi2ELi2ELi64ELb0ELb0EEEJSJ_NSB_IJNSX_ISG_SD_EENSX_ISH_SD_EEEEESK_NSB_IJNSB_IJlllEEESD_SY_EEESK_S1U_NS1L_6fusion15FusionCallbacksIS1P_NS1V_17LinearCombinationISK_fSK_fLNS_15FloatRoundStyleE2EEESJ_S1S_JEEENSA_5SM1004TMEM4LOAD26SM100_TMEM_LOAD_32dp32b64xES16_S1G_NSA_39AutoVectorizingCopyWithAssumedAlignmentILi128EEENSA_21SM90_TMA_STORE_IM2COLES1G_S26_S26_EEEvvEEEEvNT_6ParamsE --------------------------
	.section	.nv.constant0._ZN7cutlass13device_kernelINS_4conv6kernel13ConvUniversalINS1_16ConvProblemShapeILNS1_8OperatorE0ELi2EEENS1_10collective14CollectiveConvINS1_47MainloopSm100TmaUmmaWarpSpecializedImplicitGemmILS5_0ELi12ELi2ELi1ELi2EN4cute5tupleIJNSA_1CILi1EEESD_SD_EEEEENSB_IJNSC_ILi128EEESG_NSB_IJNSC_ILi64EEEEEEEEENS_12float_e4m3_tESK_NSA_8TiledMMAINSA_8MMA_AtomIJNSA_10MMA_TraitsINSA_19SM100_MMA_F8F6F4_SSEJSK_SK_fSG_SG_NSA_17integral_constantINSA_4UMMA5MajorELSR_0EEESS_NSP_INSQ_7ScaleInELST_0EEESU_EEEEEENSA_6LayoutISE_NSB_IJNSC_ILi0EEESY_SY_EEEEENSB_IJNSA_10UnderscoreES11_S11_EEEEENS7_6detail27Sm100ImplicitGemmTileTraitsINSA_20SM90_TMA_LOAD_IM2COLENSA_14ComposedLayoutINSA_7SwizzleILi2ELi4ELi3EEENSA_18smem_ptr_flag_bitsILi8EEENSX_INSB_IJNSC_ILi8EEESH_EEENSB_IJSH_SD_EEEEEEEvEENS15_INSA_13SM90_TMA_LOADES1G_vEEEENS_8epilogue10collective18CollectiveEpilogueINS1L_23Sm100TmaWarpSpecializedILi2ELi2ELi64ELb0ELb0EEEJSJ_NSB_IJNSX_ISG_SD_EENSX_ISH_SD_EEEEESK_NSB_IJNSB_IJlllEEESD_SY_EEESK_S1U_NS1L_6fusion15FusionCallbacksIS1P_NS1V_17LinearCombinationISK_fSK_fLNS_15FloatRoundStyleE2EEESJ_S1S_JEEENSA_5SM1004TMEM4LOAD26SM100_TMEM_LOAD_32dp32b64xES16_S1G_NSA_39AutoVectorizingCopyWithAssumedAlignmentILi128EEENSA_21SM90_TMA_STORE_IM2COLES1G_S26_S26_EEEvvEEEEvNT_6ParamsE,"a",@progbits
	.sectionflags	@""
	.align	4
.nv.constant0._ZN7cutlass13device_kernelINS_4conv6kernel13ConvUniversalINS1_16ConvProblemShapeILNS1_8OperatorE0ELi2EEENS1_10collective14CollectiveConvINS1_47MainloopSm100TmaUmmaWarpSpecializedImplicitGemmILS5_0ELi12ELi2ELi1ELi2EN4cute5tupleIJNSA_1CILi1EEESD_SD_EEEEENSB_IJNSC_ILi128EEESG_NSB_IJNSC_ILi64EEEEEEEEENS_12float_e4m3_tESK_NSA_8TiledMMAINSA_8MMA_AtomIJNSA_10MMA_TraitsINSA_19SM100_MMA_F8F6F4_SSEJSK_SK_fSG_SG_NSA_17integral_constantINSA_4UMMA5MajorELSR_0EEESS_NSP_INSQ_7ScaleInELST_0EEESU_EEEEEENSA_6LayoutISE_NSB_IJNSC_ILi0EEESY_SY_EEEEENSB_IJNSA_10UnderscoreES11_S11_EEEEENS7_6detail27Sm100ImplicitGemmTileTraitsINSA_20SM90_TMA_LOAD_IM2COLENSA_14ComposedLayoutINSA_7SwizzleILi2ELi4ELi3EEENSA_18smem_ptr_flag_bitsILi8EEENSX_INSB_IJNSC_ILi8EEESH_EEENSB_IJSH_SD_EEEEEEEvEENS15_INSA_13SM90_TMA_LOADES1G_vEEEENS_8epilogue10collective18CollectiveEpilogueINS1L_23Sm100TmaWarpSpecializedILi2ELi2ELi64ELb0ELb0EEEJSJ_NSB_IJNSX_ISG_SD_EENSX_ISH_SD_EEEEESK_NSB_IJNSB_IJlllEEESD_SY_EEESK_S1U_NS1L_6fusion15FusionCallbacksIS1P_NS1V_17LinearCombinationISK_fSK_fLNS_15FloatRoundStyleE2EEESJ_S1S_JEEENSA_5SM1004TMEM4LOAD26SM100_TMEM_LOAD_32dp32b64xES16_S1G_NSA_39AutoVectorizingCopyWithAssumedAlignmentILi128EEENSA_21SM90_TMA_STORE_IM2COLES1G_S26_S26_EEEvvEEEEvNT_6ParamsE:
	.zero		2944


//--------------------- SYMBOLS --------------------------

	.type		.nv.reservedSmem.offset0,@object
	.size		.nv.reservedSmem.offset0,0x4
	.type		.nv.reservedSmem.cap,@object
	.size		.nv.reservedSmem.cap,0x4
	.type		__assertfail,@function
